//
// Generated by NVIDIA NVVM Compiler
//
// Compiler Build ID: CL-36424714
// Cuda compilation tools, release 13.0, V13.0.88
// Based on NVVM 20.0.0
//

.version 9.0
.target sm_100
.address_size 64

	// .globl	_Z5sleepPll
.func  (.param .align 16 .b8 func_retval0[16]) __internal_trig_reduction_slowpathd
(
	.param .b64 __internal_trig_reduction_slowpathd_param_0
)
;
.global .align 8 .b8 __cudart_i2opi_d[144] = {8, 93, 141, 31, 177, 95, 251, 107, 234, 146, 82, 138, 247, 57, 7, 61, 123, 241, 229, 235, 199, 186, 39, 117, 45, 234, 95, 158, 102, 63, 70, 79, 183, 9, 203, 39, 207, 126, 54, 109, 31, 109, 10, 90, 139, 17, 47, 239, 15, 152, 5, 222, 255, 151, 248, 31, 59, 40, 249, 189, 139, 95, 132, 156, 244, 57, 83, 131, 57, 214, 145, 57, 65, 126, 95, 180, 38, 112, 156, 233, 132, 68, 187, 46, 245, 53, 130, 232, 62, 167, 41, 177, 28, 235, 29, 254, 28, 146, 209, 9, 234, 46, 73, 6, 224, 210, 77, 66, 58, 110, 36, 183, 97, 197, 187, 222, 171, 99, 81, 254, 65, 144, 67, 60, 153, 149, 98, 219, 192, 221, 52, 245, 209, 87, 39, 252, 41, 21, 68, 78, 110, 131, 249, 162};
.global .align 16 .b8 __cudart_sin_cos_coeffs[128] = {70, 210, 176, 44, 241, 229, 90, 190, 146, 227, 172, 105, 227, 29, 199, 62, 161, 98, 219, 25, 160, 1, 42, 191, 24, 8, 17, 17, 17, 17, 129, 63, 84, 85, 85, 85, 85, 85, 197, 191, 0, 0, 0, 0, 0, 0, 0, 0, 0, 0, 0, 0, 0, 0, 0, 0, 100, 129, 253, 32, 131, 255, 168, 189, 40, 133, 239, 193, 167, 238, 33, 62, 217, 230, 6, 142, 79, 126, 146, 190, 233, 188, 221, 25, 160, 1, 250, 62, 71, 93, 193, 22, 108, 193, 86, 191, 81, 85, 85, 85, 85, 85, 165, 63, 0, 0, 0, 0, 0, 0, 224, 191, 0, 0, 0, 0, 0, 0, 240, 63};

.visible .entry _Z5sleepPll(
	.param .u64 .ptr .align 1 _Z5sleepPll_param_0,
	.param .u64 _Z5sleepPll_param_1
)
{
	.reg .pred 	%p<29>;
	.reg .b32 	%r<57>;
	.reg .b64 	%rd<71>;
	.reg .b64 	%fd<218>;

	ld.param.u64 	%rd16, [_Z5sleepPll_param_0];
	ld.param.u64 	%rd15, [_Z5sleepPll_param_1];
	cvta.to.global.u64 	%rd1, %rd16;
	setp.lt.s64 	%p1, %rd15, 1;
	@%p1 bra 	$L__BB0_23;
	and.b64  	%rd2, %rd15, 3;
	setp.lt.u64 	%p2, %rd15, 4;
	mov.b64 	%rd70, 0;
	@%p2 bra 	$L__BB0_12;
	and.b64  	%rd70, %rd15, 9223372036854775804;
	add.s64 	%rd67, %rd1, 16;
	mov.u64 	%rd68, %rd70;
$L__BB0_3:
	.pragma "nounroll";
	ld.global.u64 	%rd18, [%rd67+-16];
	cvt.rn.f64.s64 	%fd1, %rd18;
	abs.f64 	%fd29, %fd1;
	mul.f64 	%fd30, %fd1, 0d3FE45F306DC9C883;
	cvt.rni.s32.f64 	%r50, %fd30;
	cvt.rn.f64.s32 	%fd31, %r50;
	fma.rn.f64 	%fd32, %fd31, 0dBFF921FB54442D18, %fd1;
	fma.rn.f64 	%fd33, %fd31, 0dBC91A62633145C00, %fd32;
	fma.rn.f64 	%fd211, %fd31, 0dB97B839A252049C0, %fd33;
	setp.ltu.f64 	%p3, %fd29, 0d41E0000000000000;
	@%p3 bra 	$L__BB0_5;
	{ // callseq 0, 0
	.param .b64 param0;
	st.param.f64 	[param0], %fd1;
	.param .align 16 .b8 retval0[16];
	call.uni (retval0), 
	__internal_trig_reduction_slowpathd, 
	(
	param0
	);
	ld.param.f64 	%fd211, [retval0];
	ld.param.b32 	%r50, [retval0+8];
	} // callseq 0
$L__BB0_5:
	shl.b32 	%r23, %r50, 6;
	cvt.u64.u32 	%rd19, %r23;
	and.b64  	%rd20, %rd19, 64;
	mov.u64 	%rd21, __cudart_sin_cos_coeffs;
	add.s64 	%rd22, %rd21, %rd20;
	mul.rn.f64 	%fd35, %fd211, %fd211;
	and.b32  	%r24, %r50, 1;
	setp.eq.b32 	%p4, %r24, 1;
	selp.f64 	%fd36, 0dBDA8FF8320FD8164, 0d3DE5DB65F9785EBA, %p4;
	ld.global.nc.v2.f64 	{%fd37, %fd38}, [%rd22];
	fma.rn.f64 	%fd39, %fd36, %fd35, %fd37;
	fma.rn.f64 	%fd40, %fd39, %fd35, %fd38;
	ld.global.nc.v2.f64 	{%fd41, %fd42}, [%rd22+16];
	fma.rn.f64 	%fd43, %fd40, %fd35, %fd41;
	fma.rn.f64 	%fd44, %fd43, %fd35, %fd42;
	ld.global.nc.v2.f64 	{%fd45, %fd46}, [%rd22+32];
	fma.rn.f64 	%fd47, %fd44, %fd35, %fd45;
	fma.rn.f64 	%fd48, %fd47, %fd35, %fd46;
	fma.rn.f64 	%fd49, %fd48, %fd211, %fd211;
	fma.rn.f64 	%fd50, %fd48, %fd35, 0d3FF0000000000000;
	selp.f64 	%fd51, %fd50, %fd49, %p4;
	and.b32  	%r25, %r50, 2;
	setp.eq.s32 	%p5, %r25, 0;
	mov.f64 	%fd52, 0d0000000000000000;
	sub.f64 	%fd53, %fd52, %fd51;
	selp.f64 	%fd54, %fd51, %fd53, %p5;
	cvt.rzi.s64.f64 	%rd23, %fd54;
	st.global.u64 	[%rd67+-16], %rd23;
	ld.global.u64 	%rd24, [%rd67+-8];
	cvt.rn.f64.s64 	%fd5, %rd24;
	abs.f64 	%fd55, %fd5;
	mul.f64 	%fd56, %fd5, 0d3FE45F306DC9C883;
	cvt.rni.s32.f64 	%r51, %fd56;
	cvt.rn.f64.s32 	%fd57, %r51;
	fma.rn.f64 	%fd58, %fd57, 0dBFF921FB54442D18, %fd5;
	fma.rn.f64 	%fd59, %fd57, 0dBC91A62633145C00, %fd58;
	fma.rn.f64 	%fd212, %fd57, 0dB97B839A252049C0, %fd59;
	setp.ltu.f64 	%p6, %fd55, 0d41E0000000000000;
	@%p6 bra 	$L__BB0_7;
	{ // callseq 1, 0
	.param .b64 param0;
	st.param.f64 	[param0], %fd5;
	.param .align 16 .b8 retval0[16];
	call.uni (retval0), 
	__internal_trig_reduction_slowpathd, 
	(
	param0
	);
	ld.param.f64 	%fd212, [retval0];
	ld.param.b32 	%r51, [retval0+8];
	} // callseq 1
$L__BB0_7:
	shl.b32 	%r27, %r51, 6;
	cvt.u64.u32 	%rd25, %r27;
	and.b64  	%rd26, %rd25, 64;
	add.s64 	%rd28, %rd21, %rd26;
	mul.rn.f64 	%fd61, %fd212, %fd212;
	and.b32  	%r28, %r51, 1;
	setp.eq.b32 	%p7, %r28, 1;
	selp.f64 	%fd62, 0dBDA8FF8320FD8164, 0d3DE5DB65F9785EBA, %p7;
	ld.global.nc.v2.f64 	{%fd63, %fd64}, [%rd28];
	fma.rn.f64 	%fd65, %fd62, %fd61, %fd63;
	fma.rn.f64 	%fd66, %fd65, %fd61, %fd64;
	ld.global.nc.v2.f64 	{%fd67, %fd68}, [%rd28+16];
	fma.rn.f64 	%fd69, %fd66, %fd61, %fd67;
	fma.rn.f64 	%fd70, %fd69, %fd61, %fd68;
	ld.global.nc.v2.f64 	{%fd71, %fd72}, [%rd28+32];
	fma.rn.f64 	%fd73, %fd70, %fd61, %fd71;
	fma.rn.f64 	%fd74, %fd73, %fd61, %fd72;
	fma.rn.f64 	%fd75, %fd74, %fd212, %fd212;
	fma.rn.f64 	%fd76, %fd74, %fd61, 0d3FF0000000000000;
	selp.f64 	%fd77, %fd76, %fd75, %p7;
	and.b32  	%r29, %r51, 2;
	setp.eq.s32 	%p8, %r29, 0;
	mov.f64 	%fd78, 0d0000000000000000;
	sub.f64 	%fd79, %fd78, %fd77;
	selp.f64 	%fd80, %fd77, %fd79, %p8;
	cvt.rzi.s64.f64 	%rd29, %fd80;
	st.global.u64 	[%rd67+-8], %rd29;
	ld.global.u64 	%rd30, [%rd67];
	cvt.rn.f64.s64 	%fd9, %rd30;
	abs.f64 	%fd81, %fd9;
	mul.f64 	%fd82, %fd9, 0d3FE45F306DC9C883;
	cvt.rni.s32.f64 	%r52, %fd82;
	cvt.rn.f64.s32 	%fd83, %r52;
	fma.rn.f64 	%fd84, %fd83, 0dBFF921FB54442D18, %fd9;
	fma.rn.f64 	%fd85, %fd83, 0dBC91A62633145C00, %fd84;
	fma.rn.f64 	%fd213, %fd83, 0dB97B839A252049C0, %fd85;
	setp.ltu.f64 	%p9, %fd81, 0d41E0000000000000;
	@%p9 bra 	$L__BB0_9;
	{ // callseq 2, 0
	.param .b64 param0;
	st.param.f64 	[param0], %fd9;
	.param .align 16 .b8 retval0[16];
	call.uni (retval0), 
	__internal_trig_reduction_slowpathd, 
	(
	param0
	);
	ld.param.f64 	%fd213, [retval0];
	ld.param.b32 	%r52, [retval0+8];
	} // callseq 2
$L__BB0_9:
	shl.b32 	%r31, %r52, 6;
	cvt.u64.u32 	%rd31, %r31;
	and.b64  	%rd32, %rd31, 64;
	add.s64 	%rd34, %rd21, %rd32;
	mul.rn.f64 	%fd87, %fd213, %fd213;
	and.b32  	%r32, %r52, 1;
	setp.eq.b32 	%p10, %r32, 1;
	selp.f64 	%fd88, 0dBDA8FF8320FD8164, 0d3DE5DB65F9785EBA, %p10;
	ld.global.nc.v2.f64 	{%fd89, %fd90}, [%rd34];
	fma.rn.f64 	%fd91, %fd88, %fd87, %fd89;
	fma.rn.f64 	%fd92, %fd91, %fd87, %fd90;
	ld.global.nc.v2.f64 	{%fd93, %fd94}, [%rd34+16];
	fma.rn.f64 	%fd95, %fd92, %fd87, %fd93;
	fma.rn.f64 	%fd96, %fd95, %fd87, %fd94;
	ld.global.nc.v2.f64 	{%fd97, %fd98}, [%rd34+32];
	fma.rn.f64 	%fd99, %fd96, %fd87, %fd97;
	fma.rn.f64 	%fd100, %fd99, %fd87, %fd98;
	fma.rn.f64 	%fd101, %fd100, %fd213, %fd213;
	fma.rn.f64 	%fd102, %fd100, %fd87, 0d3FF0000000000000;
	selp.f64 	%fd103, %fd102, %fd101, %p10;
	and.b32  	%r33, %r52, 2;
	setp.eq.s32 	%p11, %r33, 0;
	mov.f64 	%fd104, 0d0000000000000000;
	sub.f64 	%fd105, %fd104, %fd103;
	selp.f64 	%fd106, %fd103, %fd105, %p11;
	cvt.rzi.s64.f64 	%rd35, %fd106;
	st.global.u64 	[%rd67], %rd35;
	ld.global.u64 	%rd36, [%rd67+8];
	cvt.rn.f64.s64 	%fd13, %rd36;
	abs.f64 	%fd107, %fd13;
	mul.f64 	%fd108, %fd13, 0d3FE45F306DC9C883;
	cvt.rni.s32.f64 	%r53, %fd108;
	cvt.rn.f64.s32 	%fd109, %r53;
	fma.rn.f64 	%fd110, %fd109, 0dBFF921FB54442D18, %fd13;
	fma.rn.f64 	%fd111, %fd109, 0dBC91A62633145C00, %fd110;
	fma.rn.f64 	%fd214, %fd109, 0dB97B839A252049C0, %fd111;
	setp.ltu.f64 	%p12, %fd107, 0d41E0000000000000;
	@%p12 bra 	$L__BB0_11;
	{ // callseq 3, 0
	.param .b64 param0;
	st.param.f64 	[param0], %fd13;
	.param .align 16 .b8 retval0[16];
	call.uni (retval0), 
	__internal_trig_reduction_slowpathd, 
	(
	param0
	);
	ld.param.f64 	%fd214, [retval0];
	ld.param.b32 	%r53, [retval0+8];
	} // callseq 3
$L__BB0_11:
	shl.b32 	%r35, %r53, 6;
	cvt.u64.u32 	%rd37, %r35;
	and.b64  	%rd38, %rd37, 64;
	add.s64 	%rd40, %rd21, %rd38;
	mul.rn.f64 	%fd113, %fd214, %fd214;
	and.b32  	%r36, %r53, 1;
	setp.eq.b32 	%p13, %r36, 1;
	selp.f64 	%fd114, 0dBDA8FF8320FD8164, 0d3DE5DB65F9785EBA, %p13;
	ld.global.nc.v2.f64 	{%fd115, %fd116}, [%rd40];
	fma.rn.f64 	%fd117, %fd114, %fd113, %fd115;
	fma.rn.f64 	%fd118, %fd117, %fd113, %fd116;
	ld.global.nc.v2.f64 	{%fd119, %fd120}, [%rd40+16];
	fma.rn.f64 	%fd121, %fd118, %fd113, %fd119;
	fma.rn.f64 	%fd122, %fd121, %fd113, %fd120;
	ld.global.nc.v2.f64 	{%fd123, %fd124}, [%rd40+32];
	fma.rn.f64 	%fd125, %fd122, %fd113, %fd123;
	fma.rn.f64 	%fd126, %fd125, %fd113, %fd124;
	fma.rn.f64 	%fd127, %fd126, %fd214, %fd214;
	fma.rn.f64 	%fd128, %fd126, %fd113, 0d3FF0000000000000;
	selp.f64 	%fd129, %fd128, %fd127, %p13;
	and.b32  	%r37, %r53, 2;
	setp.eq.s32 	%p14, %r37, 0;
	mov.f64 	%fd130, 0d0000000000000000;
	sub.f64 	%fd131, %fd130, %fd129;
	selp.f64 	%fd132, %fd129, %fd131, %p14;
	cvt.rzi.s64.f64 	%rd41, %fd132;
	st.global.u64 	[%rd67+8], %rd41;
	add.s64 	%rd68, %rd68, -4;
	add.s64 	%rd67, %rd67, 32;
	setp.ne.s64 	%p15, %rd68, 0;
	@%p15 bra 	$L__BB0_3;
$L__BB0_12:
	setp.eq.s64 	%p16, %rd2, 0;
	@%p16 bra 	$L__BB0_23;
	setp.eq.s64 	%p17, %rd2, 1;
	@%p17 bra 	$L__BB0_19;
	shl.b64 	%rd42, %rd70, 3;
	add.s64 	%rd10, %rd1, %rd42;
	ld.global.u64 	%rd43, [%rd10];
	cvt.rn.f64.s64 	%fd17, %rd43;
	abs.f64 	%fd133, %fd17;
	mul.f64 	%fd134, %fd17, 0d3FE45F306DC9C883;
	cvt.rni.s32.f64 	%r54, %fd134;
	cvt.rn.f64.s32 	%fd135, %r54;
	fma.rn.f64 	%fd136, %fd135, 0dBFF921FB54442D18, %fd17;
	fma.rn.f64 	%fd137, %fd135, 0dBC91A62633145C00, %fd136;
	fma.rn.f64 	%fd215, %fd135, 0dB97B839A252049C0, %fd137;
	setp.ltu.f64 	%p18, %fd133, 0d41E0000000000000;
	@%p18 bra 	$L__BB0_16;
	{ // callseq 4, 0
	.param .b64 param0;
	st.param.f64 	[param0], %fd17;
	.param .align 16 .b8 retval0[16];
	call.uni (retval0), 
	__internal_trig_reduction_slowpathd, 
	(
	param0
	);
	ld.param.f64 	%fd215, [retval0];
	ld.param.b32 	%r54, [retval0+8];
	} // callseq 4
$L__BB0_16:
	shl.b32 	%r39, %r54, 6;
	cvt.u64.u32 	%rd44, %r39;
	and.b64  	%rd45, %rd44, 64;
	mov.u64 	%rd46, __cudart_sin_cos_coeffs;
	add.s64 	%rd47, %rd46, %rd45;
	mul.rn.f64 	%fd139, %fd215, %fd215;
	and.b32  	%r40, %r54, 1;
	setp.eq.b32 	%p19, %r40, 1;
	selp.f64 	%fd140, 0dBDA8FF8320FD8164, 0d3DE5DB65F9785EBA, %p19;
	ld.global.nc.v2.f64 	{%fd141, %fd142}, [%rd47];
	fma.rn.f64 	%fd143, %fd140, %fd139, %fd141;
	fma.rn.f64 	%fd144, %fd143, %fd139, %fd142;
	ld.global.nc.v2.f64 	{%fd145, %fd146}, [%rd47+16];
	fma.rn.f64 	%fd147, %fd144, %fd139, %fd145;
	fma.rn.f64 	%fd148, %fd147, %fd139, %fd146;
	ld.global.nc.v2.f64 	{%fd149, %fd150}, [%rd47+32];
	fma.rn.f64 	%fd151, %fd148, %fd139, %fd149;
	fma.rn.f64 	%fd152, %fd151, %fd139, %fd150;
	fma.rn.f64 	%fd153, %fd152, %fd215, %fd215;
	fma.rn.f64 	%fd154, %fd152, %fd139, 0d3FF0000000000000;
	selp.f64 	%fd155, %fd154, %fd153, %p19;
	and.b32  	%r41, %r54, 2;
	setp.eq.s32 	%p20, %r41, 0;
	mov.f64 	%fd156, 0d0000000000000000;
	sub.f64 	%fd157, %fd156, %fd155;
	selp.f64 	%fd158, %fd155, %fd157, %p20;
	cvt.rzi.s64.f64 	%rd48, %fd158;
	st.global.u64 	[%rd10], %rd48;
	add.s64 	%rd50, %rd42, 8;
	and.b64  	%rd51, %rd50, 34359738360;
	add.s64 	%rd11, %rd1, %rd51;
	ld.global.u64 	%rd52, [%rd11];
	cvt.rn.f64.s64 	%fd21, %rd52;
	abs.f64 	%fd159, %fd21;
	mul.f64 	%fd160, %fd21, 0d3FE45F306DC9C883;
	cvt.rni.s32.f64 	%r55, %fd160;
	cvt.rn.f64.s32 	%fd161, %r55;
	fma.rn.f64 	%fd162, %fd161, 0dBFF921FB54442D18, %fd21;
	fma.rn.f64 	%fd163, %fd161, 0dBC91A62633145C00, %fd162;
	fma.rn.f64 	%fd216, %fd161, 0dB97B839A252049C0, %fd163;
	setp.ltu.f64 	%p21, %fd159, 0d41E0000000000000;
	@%p21 bra 	$L__BB0_18;
	{ // callseq 5, 0
	.param .b64 param0;
	st.param.f64 	[param0], %fd21;
	.param .align 16 .b8 retval0[16];
	call.uni (retval0), 
	__internal_trig_reduction_slowpathd, 
	(
	param0
	);
	ld.param.f64 	%fd216, [retval0];
	ld.param.b32 	%r55, [retval0+8];
	} // callseq 5
$L__BB0_18:
	shl.b32 	%r43, %r55, 6;
	cvt.u64.u32 	%rd53, %r43;
	and.b64  	%rd54, %rd53, 64;
	add.s64 	%rd56, %rd46, %rd54;
	mul.rn.f64 	%fd165, %fd216, %fd216;
	and.b32  	%r44, %r55, 1;
	setp.eq.b32 	%p22, %r44, 1;
	selp.f64 	%fd166, 0dBDA8FF8320FD8164, 0d3DE5DB65F9785EBA, %p22;
	ld.global.nc.v2.f64 	{%fd167, %fd168}, [%rd56];
	fma.rn.f64 	%fd169, %fd166, %fd165, %fd167;
	fma.rn.f64 	%fd170, %fd169, %fd165, %fd168;
	ld.global.nc.v2.f64 	{%fd171, %fd172}, [%rd56+16];
	fma.rn.f64 	%fd173, %fd170, %fd165, %fd171;
	fma.rn.f64 	%fd174, %fd173, %fd165, %fd172;
	ld.global.nc.v2.f64 	{%fd175, %fd176}, [%rd56+32];
	fma.rn.f64 	%fd177, %fd174, %fd165, %fd175;
	fma.rn.f64 	%fd178, %fd177, %fd165, %fd176;
	fma.rn.f64 	%fd179, %fd178, %fd216, %fd216;
	fma.rn.f64 	%fd180, %fd178, %fd165, 0d3FF0000000000000;
	selp.f64 	%fd181, %fd180, %fd179, %p22;
	and.b32  	%r45, %r55, 2;
	setp.eq.s32 	%p23, %r45, 0;
	mov.f64 	%fd182, 0d0000000000000000;
	sub.f64 	%fd183, %fd182, %fd181;
	selp.f64 	%fd184, %fd181, %fd183, %p23;
	cvt.rzi.s64.f64 	%rd57, %fd184;
	st.global.u64 	[%rd11], %rd57;
	add.s64 	%rd58, %rd70, 2;
	and.b64  	%rd70, %rd58, 4294967295;
$L__BB0_19:
	and.b64  	%rd59, %rd15, 1;
	setp.eq.b64 	%p24, %rd59, 1;
	not.pred 	%p25, %p24;
	@%p25 bra 	$L__BB0_23;
	shl.b64 	%rd60, %rd70, 3;
	add.s64 	%rd14, %rd1, %rd60;
	ld.global.u64 	%rd61, [%rd14];
	cvt.rn.f64.s64 	%fd25, %rd61;
	abs.f64 	%fd185, %fd25;
	mul.f64 	%fd186, %fd25, 0d3FE45F306DC9C883;
	cvt.rni.s32.f64 	%r56, %fd186;
	cvt.rn.f64.s32 	%fd187, %r56;
	fma.rn.f64 	%fd188, %fd187, 0dBFF921FB54442D18, %fd25;
	fma.rn.f64 	%fd189, %fd187, 0dBC91A62633145C00, %fd188;
	fma.rn.f64 	%fd217, %fd187, 0dB97B839A252049C0, %fd189;
	setp.ltu.f64 	%p26, %fd185, 0d41E0000000000000;
	@%p26 bra 	$L__BB0_22;
	{ // callseq 6, 0
	.param .b64 param0;
	st.param.f64 	[param0], %fd25;
	.param .align 16 .b8 retval0[16];
	call.uni (retval0), 
	__internal_trig_reduction_slowpathd, 
	(
	param0
	);
	ld.param.f64 	%fd217, [retval0];
	ld.param.b32 	%r56, [retval0+8];
	} // callseq 6
$L__BB0_22:
	shl.b32 	%r47, %r56, 6;
	cvt.u64.u32 	%rd62, %r47;
	and.b64  	%rd63, %rd62, 64;
	mov.u64 	%rd64, __cudart_sin_cos_coeffs;
	add.s64 	%rd65, %rd64, %rd63;
	mul.rn.f64 	%fd191, %fd217, %fd217;
	and.b32  	%r48, %r56, 1;
	setp.eq.b32 	%p27, %r48, 1;
	selp.f64 	%fd192, 0dBDA8FF8320FD8164, 0d3DE5DB65F9785EBA, %p27;
	ld.global.nc.v2.f64 	{%fd193, %fd194}, [%rd65];
	fma.rn.f64 	%fd195, %fd192, %fd191, %fd193;
	fma.rn.f64 	%fd196, %fd195, %fd191, %fd194;
	ld.global.nc.v2.f64 	{%fd197, %fd198}, [%rd65+16];
	fma.rn.f64 	%fd199, %fd196, %fd191, %fd197;
	fma.rn.f64 	%fd200, %fd199, %fd191, %fd198;
	ld.global.nc.v2.f64 	{%fd201, %fd202}, [%rd65+32];
	fma.rn.f64 	%fd203, %fd200, %fd191, %fd201;
	fma.rn.f64 	%fd204, %fd203, %fd191, %fd202;
	fma.rn.f64 	%fd205, %fd204, %fd217, %fd217;
	fma.rn.f64 	%fd206, %fd204, %fd191, 0d3FF0000000000000;
	selp.f64 	%fd207, %fd206, %fd205, %p27;
	and.b32  	%r49, %r56, 2;
	setp.eq.s32 	%p28, %r49, 0;
	mov.f64 	%fd208, 0d0000000000000000;
	sub.f64 	%fd209, %fd208, %fd207;
	selp.f64 	%fd210, %fd207, %fd209, %p28;
	cvt.rzi.s64.f64 	%rd66, %fd210;
	st.global.u64 	[%rd14], %rd66;
$L__BB0_23:
	ret;

}
.func  (.param .align 16 .b8 func_retval0[16]) __internal_trig_reduction_slowpathd(
	.param .b64 __internal_trig_reduction_slowpathd_param_0
)
{
	.local .align 8 .b8 	__local_depot1[40];
	.reg .b64 	%SP;
	.reg .b64 	%SPL;
	.reg .pred 	%p<10>;
	.reg .b32 	%r<47>;
	.reg .b64 	%rd<74>;
	.reg .b64 	%fd<5>;

	mov.u64 	%SPL, __local_depot1;
	ld.param.f64 	%fd4, [__internal_trig_reduction_slowpathd_param_0];
	add.u64 	%rd1, %SPL, 0;
	{
	.reg .b32 %temp; 
	mov.b64 	{%temp, %r1}, %fd4;
	}
	shr.u32 	%r2, %r1, 20;
	and.b32  	%r3, %r2, 2047;
	setp.eq.s32 	%p1, %r3, 2047;
	mov.b32 	%r46, 0;
	@%p1 bra 	$L__BB1_9;
	add.s32 	%r20, %r3, -1024;
	mov.b64 	%rd20, %fd4;
	shl.b64 	%rd2, %rd20, 11;
	shr.u32 	%r4, %r20, 6;
	sub.s32 	%r45, 15, %r4;
	sub.s32 	%r21, 19, %r4;
	setp.lt.u32 	%p2, %r20, 128;
	selp.b32 	%r6, 18, %r21, %p2;
	setp.ge.s32 	%p3, %r45, %r6;
	mov.b64 	%rd70, 0;
	@%p3 bra 	$L__BB1_4;
	add.s32 	%r23, %r6, %r4;
	neg.s32 	%r43, %r23;
	or.b64  	%rd3, %rd2, -9223372036854775808;
	mov.b64 	%rd70, 0;
	mov.b32 	%r42, 0;
	mov.u64 	%rd25, __cudart_i2opi_d;
	mov.u32 	%r44, %r45;
$L__BB1_3:
	.pragma "nounroll";
	mul.wide.s32 	%rd22, %r42, 8;
	add.s64 	%rd23, %rd1, %rd22;
	mul.wide.s32 	%rd24, %r44, 8;
	add.s64 	%rd26, %rd25, %rd24;
	ld.global.nc.u64 	%rd27, [%rd26];
	{
	.reg .u32 %r0, %r1, %r2, %r3, %alo, %ahi, %blo, %bhi, %clo, %chi;
	mov.b64 	{%alo,%ahi}, %rd27;
	mov.b64 	{%blo,%bhi}, %rd3;
	mov.b64 	{%clo,%chi}, %rd70;
	mad.lo.cc.u32 	%r0, %alo, %blo, %clo;
	madc.hi.cc.u32 	%r1, %alo, %blo, %chi;
	madc.hi.u32 	%r2, %alo, %bhi, 0;
	mad.lo.cc.u32 	%r1, %alo, %bhi, %r1;
	madc.hi.cc.u32 	%r2, %ahi, %blo, %r2;
	madc.hi.u32 	%r3, %ahi, %bhi, 0;
	mad.lo.cc.u32 	%r1, %ahi, %blo, %r1;
	madc.lo.cc.u32 	%r2, %ahi, %bhi, %r2;
	addc.u32 	%r3, %r3, 0;
	mov.b64 	%rd28, {%r0,%r1};
	mov.b64 	%rd70, {%r2,%r3};
	}
	st.local.u64 	[%rd23], %rd28;
	add.s32 	%r44, %r44, 1;
	add.s32 	%r43, %r43, 1;
	add.s32 	%r42, %r42, 1;
	setp.ne.s32 	%p4, %r43, -15;
	mov.u32 	%r45, %r6;
	@%p4 bra 	$L__BB1_3;
$L__BB1_4:
	cvt.s64.s32 	%rd29, %r45;
	cvt.u64.u32 	%rd30, %r4;
	add.s64 	%rd31, %rd30, %rd29;
	shl.b64 	%rd32, %rd31, 3;
	add.s64 	%rd33, %rd1, %rd32;
	st.local.u64 	[%rd33+-120], %rd70;
	and.b32  	%r15, %r2, 63;
	ld.local.u64 	%rd72, [%rd1+16];
	ld.local.u64 	%rd71, [%rd1+24];
	setp.eq.s32 	%p5, %r15, 0;
	@%p5 bra 	$L__BB1_6;
	shl.b64 	%rd34, %rd71, %r15;
	shr.u64 	%rd35, %rd72, 1;
	xor.b32  	%r24, %r15, 63;
	shr.u64 	%rd36, %rd35, %r24;
	or.b64  	%rd71, %rd34, %rd36;
	ld.local.u64 	%rd37, [%rd1+8];
	shl.b64 	%rd38, %rd72, %r15;
	shr.u64 	%rd39, %rd37, 1;
	shr.u64 	%rd40, %rd39, %r24;
	or.b64  	%rd72, %rd38, %rd40;
$L__BB1_6:
	and.b32  	%r25, %r1, -2147483648;
	shr.u64 	%rd41, %rd71, 62;
	cvt.u32.u64 	%r26, %rd41;
	mov.b64 	{%r27, %r28}, %rd71;
	mov.b64 	{%r29, %r30}, %rd72;
	shf.l.wrap.b32 	%r31, %r30, %r27, 2;
	shf.l.wrap.b32 	%r32, %r27, %r28, 2;
	mov.b64 	%rd42, {%r31, %r32};
	shl.b64 	%rd43, %rd72, 2;
	shr.u64 	%rd44, %rd42, 63;
	cvt.u32.u64 	%r33, %rd44;
	add.s32 	%r34, %r33, %r26;
	setp.eq.s32 	%p6, %r25, 0;
	neg.s32 	%r35, %r34;
	selp.b32 	%r46, %r34, %r35, %p6;
	setp.gt.s64 	%p7, %rd42, -1;
	mov.b64 	%rd45, 0;
	{
	.reg .u32 %r0, %r1, %r2, %r3, %a0, %a1, %a2, %a3, %b0, %b1, %b2, %b3;
	mov.b64 	{%a0,%a1}, %rd45;
	mov.b64 	{%a2,%a3}, %rd45;
	mov.b64 	{%b0,%b1}, %rd43;
	mov.b64 	{%b2,%b3}, %rd42;
	sub.cc.u32 	%r0, %a0, %b0;
	subc.cc.u32 	%r1, %a1, %b1;
	subc.cc.u32 	%r2, %a2, %b2;
	subc.u32 	%r3, %a3, %b3;
	mov.b64 	%rd46, {%r0,%r1};
	mov.b64 	%rd47, {%r2,%r3};
	}
	xor.b32  	%r36, %r25, -2147483648;
	selp.b64 	%rd73, %rd42, %rd47, %p7;
	selp.b64 	%rd14, %rd43, %rd46, %p7;
	selp.b32 	%r17, %r25, %r36, %p7;
	clz.b64 	%r37, %rd73;
	cvt.u64.u32 	%rd15, %r37;
	setp.eq.s32 	%p8, %r37, 0;
	@%p8 bra 	$L__BB1_8;
	cvt.u32.u64 	%r38, %rd15;
	and.b32  	%r39, %r38, 63;
	shl.b64 	%rd48, %rd73, %r39;
	shr.u64 	%rd49, %rd14, 1;
	not.b32 	%r40, %r38;
	and.b32  	%r41, %r40, 63;
	shr.u64 	%rd50, %rd49, %r41;
	or.b64  	%rd73, %rd48, %rd50;
$L__BB1_8:
	mov.b64 	%rd51, -3958705157555305931;
	{
	.reg .u32 %r0, %r1, %r2, %r3, %alo, %ahi, %blo, %bhi;
	mov.b64 	{%alo,%ahi}, %rd73;
	mov.b64 	{%blo,%bhi}, %rd51;
	mul.lo.u32 	%r0, %alo, %blo;
	mul.hi.u32 	%r1, %alo, %blo;
	mad.lo.cc.u32 	%r1, %alo, %bhi, %r1;
	madc.hi.u32 	%r2, %alo, %bhi, 0;
	mad.lo.cc.u32 	%r1, %ahi, %blo, %r1;
	madc.hi.cc.u32 	%r2, %ahi, %blo, %r2;
	madc.hi.u32 	%r3, %ahi, %bhi, 0;
	mad.lo.cc.u32 	%r2, %ahi, %bhi, %r2;
	addc.u32 	%r3, %r3, 0;
	mov.b64 	%rd52, {%r0,%r1};
	mov.b64 	%rd53, {%r2,%r3};
	}
	setp.gt.s64 	%p9, %rd53, 0;
	{
	.reg .u32 %r0, %r1, %r2, %r3, %a0, %a1, %a2, %a3, %b0, %b1, %b2, %b3;
	mov.b64 	{%a0,%a1}, %rd52;
	mov.b64 	{%a2,%a3}, %rd53;
	mov.b64 	{%b0,%b1}, %rd52;
	mov.b64 	{%b2,%b3}, %rd53;
	add.cc.u32 	%r0, %a0, %b0;
	addc.cc.u32 	%r1, %a1, %b1;
	addc.cc.u32 	%r2, %a2, %b2;
	addc.u32 	%r3, %a3, %b3;
	mov.b64 	%rd54, {%r0,%r1};
	mov.b64 	%rd55, {%r2,%r3};
	}
	selp.b64 	%rd56, %rd55, %rd53, %p9;
	selp.s64 	%rd57, -1, 0, %p9;
	sub.s64 	%rd58, %rd57, %rd15;
	cvt.u64.u32 	%rd59, %r17;
	shl.b64 	%rd60, %rd59, 32;
	add.s64 	%rd61, %rd56, 1;
	shr.u64 	%rd62, %rd61, 10;
	add.s64 	%rd63, %rd62, 1;
	shr.u64 	%rd64, %rd63, 1;
	shl.b64 	%rd65, %rd58, 52;
	add.s64 	%rd66, %rd65, %rd64;
	add.s64 	%rd67, %rd66, 4602678819172646912;
	or.b64  	%rd68, %rd67, %rd60;
	mov.b64 	%fd4, %rd68;
$L__BB1_9:
	st.param.f64 	[func_retval0], %fd4;
	st.param.b32 	[func_retval0+8], %r46;
	ret;

}


// ===== COMPILED SASS (sm_100) =====

	.target	sm_100

	.elftype	@"ET_EXEC"


//--------------------- .note.nv.tkinfo           --------------------------
	.section	.note.nv.tkinfo,"",@"SHT_NOTE"
	.sectionflags	@"SHF_NOTE_NV_TKINFO"
	.tkinfo
        /*0018*/ 	.word	0x00000002
        /*0030*/ 	.string	""
        /*0030*/ 	.string	"ptxas"
        /*0030*/ 	.string	"Cuda compilation tools, release 13.0, V13.0.88"
        /*0030*/ 	.string	"Build cuda_13.0.r13.0/compiler.36424714_0"
        /*0030*/ 	.string	"-arch sm_100 -m 64 "



//--------------------- .note.nv.cuinfo           --------------------------
	.section	.note.nv.cuinfo,"",@"SHT_NOTE"
	.sectionflags	@"SHF_NOTE_NV_CUINFO"
        /*0018*/ 	.short	0x0002
        /*001a*/ 	.short	0x0064
        /*001c*/ 	.short	0x0082
	.zero		2


//--------------------- .nv.info                  --------------------------
	.section	.nv.info,"",@"SHT_CUDA_INFO"
	.align	4


	//----- nvinfo : EIATTR_REGCOUNT
	.align		4
        /*0000*/ 	.byte	0x04, 0x2f
        /*0002*/ 	.short	(.L_3 - .L_2)
	.align		4
.L_2:
        /*0004*/ 	.word	index@(_Z5sleepPll)
        /*0008*/ 	.word	0x00000020


	//----- nvinfo : EIATTR_FRAME_SIZE
	.align		4
.L_3:
        /*000c*/ 	.byte	0x04, 0x11
        /*000e*/ 	.short	(.L_5 - .L_4)
	.align		4
.L_4:
        /*0010*/ 	.word	index@($_Z5sleepPll$__internal_trig_reduction_slowpathd)
        /*0014*/ 	.word	0x00000028


	//----- nvinfo : EIATTR_FRAME_SIZE
	.align		4
.L_5:
        /*0018*/ 	.byte	0x04, 0x11
        /*001a*/ 	.short	(.L_7 - .L_6)
	.align		4
.L_6:
        /*001c*/ 	.word	index@(_Z5sleepPll)
        /*0020*/ 	.word	0x00000028


	//----- nvinfo : EIATTR_MIN_STACK_SIZE
	.align		4
.L_7:
        /*0024*/ 	.byte	0x04, 0x12
        /*0026*/ 	.short	(.L_9 - .L_8)
	.align		4
.L_8:
        /*0028*/ 	.word	index@(_Z5sleepPll)
        /*002c*/ 	.word	0x00000028
.L_9:


//--------------------- .nv.compat                --------------------------
	.section	.nv.compat,"",@"SHT_CUDA_COMPAT_INFO"
	.align	4
        /*0000*/ 	.byte	0x02, 0x09, 0x00, 0x00, 0x02, 0x02, 0x01, 0x00, 0x02, 0x05, 0x05, 0x00, 0x03, 0x07, 0x01, 0x01
        /*0010*/ 	.byte	0x02, 0x03, 0x00, 0x00, 0x02, 0x06, 0x01, 0x00, 0x04, 0x0b, 0x08, 0x00, 0x01, 0x00, 0x00, 0x00
        /*0020*/ 	.byte	0x00, 0x00, 0x00, 0x00


//--------------------- .nv.info._Z5sleepPll      --------------------------
	.section	.nv.info._Z5sleepPll,"",@"SHT_CUDA_INFO"
	.sectionflags	@""
	.align	4


	//----- nvinfo : EIATTR_CUDA_API_VERSION
	.align		4
        /*0000*/ 	.byte	0x04, 0x37
        /*0002*/ 	.short	(.L_11 - .L_10)
.L_10:
        /*0004*/ 	.word	0x00000082


	//----- nvinfo : EIATTR_KPARAM_INFO
	.align		4
.L_11:
        /*0008*/ 	.byte	0x04, 0x17
        /*000a*/ 	.short	(.L_13 - .L_12)
.L_12:
        /*000c*/ 	.word	0x00000000
        /*0010*/ 	.short	0x0001
        /*0012*/ 	.short	0x0008
        /*0014*/ 	.byte	0x00, 0xf0, 0x21, 0x00


	//----- nvinfo : EIATTR_KPARAM_INFO
	.align		4
.L_13:
        /*0018*/ 	.byte	0x04, 0x17
        /*001a*/ 	.short	(.L_15 - .L_14)
.L_14:
        /*001c*/ 	.word	0x00000000
        /*0020*/ 	.short	0x0000
        /*0022*/ 	.short	0x0000
        /*0024*/ 	.byte	0x00, 0xf5, 0x21, 0x00


	//----- nvinfo : EIATTR_SPARSE_MMA_MASK
	.align		4
.L_15:
        /*0028*/ 	.byte	0x03, 0x50
        /*002a*/ 	.short	0x0000


	//----- nvinfo : EIATTR_MAXREG_COUNT
	.align		4
        /*002c*/ 	.byte	0x03, 0x1b
        /*002e*/ 	.short	0x00ff


	//----- nvinfo : EIATTR_MERCURY_ISA_VERSION
	.align		4
        /*0030*/ 	.byte	0x03, 0x5f
        /*0032*/ 	.short	0x0101


	//----- nvinfo : EIATTR_VRC_CTA_INIT_COUNT
	.align		4
        /*0034*/ 	.byte	0x02, 0x4a
	.zero		1
	.zero		1


	//----- nvinfo : EIATTR_EXIT_INSTR_OFFSETS
	.align		4
        /*0038*/ 	.byte	0x04, 0x1c
        /*003a*/ 	.short	(.L_17 - .L_16)


	//   ....[0]....
.L_16:
        /*003c*/ 	.word	0x00000050


	//   ....[1]....
        /*0040*/ 	.word	0x00000ef0


	//   ....[2]....
        /*0044*/ 	.word	0x000016f0


	//   ....[3]....
        /*0048*/ 	.word	0x00001a80


	//----- nvinfo : EIATTR_CRS_STACK_SIZE
	.align		4
.L_17:
        /*004c*/ 	.byte	0x04, 0x1e
        /*004e*/ 	.short	(.L_19 - .L_18)
.L_18:
        /*0050*/ 	.word	0x00000000


	//----- nvinfo : EIATTR_CBANK_PARAM_SIZE
	.align		4
.L_19:
        /*0054*/ 	.byte	0x03, 0x19
        /*0056*/ 	.short	0x0010


	//----- nvinfo : EIATTR_PARAM_CBANK
	.align		4
        /*0058*/ 	.byte	0x04, 0x0a
        /*005a*/ 	.short	(.L_21 - .L_20)
	.align		4
.L_20:
        /*005c*/ 	.word	index@(.nv.constant0._Z5sleepPll)
        /*0060*/ 	.short	0x0380
        /*0062*/ 	.short	0x0010


	//----- nvinfo : EIATTR_SW_WAR
	.align		4
.L_21:
        /*0064*/ 	.byte	0x04, 0x36
        /*0066*/ 	.short	(.L_23 - .L_22)
.L_22:
        /*0068*/ 	.word	0x00000008
.L_23:


//--------------------- .nv.callgraph             --------------------------
	.section	.nv.callgraph,"",@"SHT_CUDA_CALLGRAPH"
	.align	4
	.sectionentsize	8
	.align		4
        /*0000*/ 	.word	0x00000000
	.align		4
        /*0004*/ 	.word	0xffffffff
	.align		4
        /*0008*/ 	.word	0x00000000
	.align		4
        /*000c*/ 	.word	0xfffffffe
	.align		4
        /*0010*/ 	.word	0x00000000
	.align		4
        /*0014*/ 	.word	0xfffffffd
	.align		4
        /*0018*/ 	.word	0x00000000
	.align		4
        /*001c*/ 	.word	0xfffffffc


//--------------------- .nv.constant4             --------------------------
	.section	.nv.constant4,"a",@progbits
	.align	8
	.align		8
.nv.constant4:
        /*0000*/ 	.dword	__cudart_i2opi_d
	.align		8
        /*0008*/ 	.dword	__cudart_sin_cos_coeffs


//--------------------- .text._Z5sleepPll         --------------------------
	.section	.text._Z5sleepPll,"ax",@progbits
	.align	128
        .global         _Z5sleepPll
        .type           _Z5sleepPll,@function
        .size           _Z5sleepPll,(.L_x_15 - _Z5sleepPll)
        .other          _Z5sleepPll,@"STO_CUDA_ENTRY STV_DEFAULT"
_Z5sleepPll:
.text._Z5sleepPll:
[----:B------:R-:W0:Y:S08]  /*0000*/  LDC R1, c[0x0][0x37c] ;  /* 0x0000df00ff017b82 */ /* 0x000e300000000800 */
[----:B------:R-:W1:Y:S01]  /*0010*/  LDC.64 R4, c[0x0][0x388] ;  /* 0x0000e200ff047b82 */ /* 0x000e620000000a00 */
[----:B0-----:R-:W-:Y:S01]  /*0020*/  VIADD R1, R1, 0xffffffd8 ;  /* 0xffffffd801017836 */ /* 0x001fe20000000000 */
[----:B-1----:R-:W-:-:S04]  /*0030*/  ISETP.GE.U32.AND P0, PT, R4, 0x1, PT ;  /* 0x000000010400780c */ /* 0x002fc80003f06070 */
[----:B------:R-:W-:-:S13]  /*0040*/  ISETP.GE.AND.EX P0, PT, R5, RZ, PT, P0 ;  /* 0x000000ff0500720c */ /* 0x000fda0003f06300 */
[----:B------:R-:W-:Y:S05]  /*0050*/  @!P0 EXIT ;  /* 0x000000000000894d */ /* 0x000fea0003800000 */
[C---:B------:R-:W-:Y:S01]  /*0060*/  ISETP.GE.U32.AND P0, PT, R4.reuse, 0x4, PT ;  /* 0x000000040400780c */ /* 0x040fe20003f06070 */
[----:B------:R-:W0:Y:S01]  /*0070*/  LDCU.64 UR6, c[0x0][0x358] ;  /* 0x00006b00ff0677ac */ /* 0x000e220008000a00 */
[----:B------:R-:W-:Y:S02]  /*0080*/  LOP3.LUT R0, R4, 0x3, RZ, 0xc0, !PT ;  /* 0x0000000304007812 */ /* 0x000fe400078ec0ff */
[----:B------:R-:W-:Y:S02]  /*0090*/  CS2R R2, SRZ ;  /* 0x0000000000027805 */ /* 0x000fe4000001ff00 */
[----:B------:R-:W-:-:S13]  /*00a0*/  ISETP.GE.U32.AND.EX P0, PT, R5, RZ, PT, P0 ;  /* 0x000000ff0500720c */ /* 0x000fda0003f06100 */
[----:B0-----:R-:W-:Y:S05]  /*00b0*/  @!P0 BRA `(.L_x_0) ;  /* 0x0000000c00848947 */ /* 0x001fea0003800000 */
[----:B------:R-:W0:Y:S01]  /*00c0*/  LDCU.64 UR4, c[0x0][0x380] ;  /* 0x00007000ff0477ac */ /* 0x000e220008000a00 */
[----:B------:R-:W-:Y:S02]  /*00d0*/  LOP3.LUT R2, R4, 0xfffffffc, RZ, 0xc0, !PT ;  /* 0xfffffffc04027812 */ /* 0x000fe400078ec0ff */
[----:B------:R-:W-:Y:S01]  /*00e0*/  LOP3.LUT R3, R5, 0x7fffffff, RZ, 0xc0, !PT ;  /* 0x7fffffff05037812 */ /* 0x000fe200078ec0ff */
[----:B------:R-:W1:Y:S02]  /*00f0*/  LDCU.64 UR8, c[0x4][0x8] ;  /* 0x01000100ff0877ac */ /* 0x000e640008000a00 */
[----:B------:R-:W-:Y:S02]  /*0100*/  IMAD.MOV.U32 R17, RZ, RZ, R2 ;  /* 0x000000ffff117224 */ /* 0x000fe400078e0002 */
[----:B------:R-:W-:Y:S01]  /*0110*/  IMAD.MOV.U32 R16, RZ, RZ, R3 ;  /* 0x000000ffff107224 */ /* 0x000fe200078e0003 */
[----:B0-----:R-:W-:-:S04]  /*0120*/  UIADD3 UR4, UP0, UPT, UR4, 0x10, URZ ;  /* 0x0000001004047890 */ /* 0x001fc8000ff1e0ff */
[----:B------:R-:W-:Y:S02]  /*0130*/  UIADD3.X UR5, UPT, UPT, URZ, UR5, URZ, UP0, !UPT ;  /* 0x00000005ff057290 */ /* 0x000fe400087fe4ff */
[----:B------:R-:W-:-:S04]  /*0140*/  IMAD.U32 R6, RZ, RZ, UR4 ;  /* 0x00000004ff067e24 */ /* 0x000fc8000f8e00ff */
[----:B-1----:R-:W-:-:S07]  /*0150*/  IMAD.U32 R7, RZ, RZ, UR5 ;  /* 0x00000005ff077e24 */ /* 0x002fce000f8e00ff */
.L_x_5:
[----:B0-----:R-:W-:Y:S02]  /*0160*/  IMAD.MOV.U32 R18, RZ, RZ, R6 ;  /* 0x000000ffff127224 */ /* 0x001fe400078e0006 */
[----:B------:R-:W-:-:S05]  /*0170*/  IMAD.MOV.U32 R19, RZ, RZ, R7 ;  /* 0x000000ffff137224 */ /* 0x000fca00078e0007 */
[----:B------:R-:W2:Y:S01]  /*0180*/  LDG.E.64 R4, desc[UR6][R18.64+-0x10] ;  /* 0xfffff00612047981 */ /* 0x000ea2000c1e1b00 */
[----:B------:R-:W-:Y:S01]  /*0190*/  UMOV UR4, 0x6dc9c883 ;  /* 0x6dc9c88300047882 */ /* 0x000fe20000000000 */
[----:B------:R-:W-:Y:S01]  /*01a0*/  UMOV UR5, 0x3fe45f30 ;  /* 0x3fe45f3000057882 */ /* 0x000fe20000000000 */
[----:B--2---:R-:W0:Y:S02]  /*01b0*/  I2F.F64.S64 R4, R4 ;  /* 0x0000000400047312 */ /* 0x004e240000301c00 */
[C---:B0-----:R-:W-:Y:S01]  /*01c0*/  DMUL R6, R4.reuse, UR4 ;  /* 0x0000000404067c28 */ /* 0x041fe20008000000 */
[----:B------:R-:W-:Y:S01]  /*01d0*/  UMOV UR4, 0x54442d18 ;  /* 0x54442d1800047882 */ /* 0x000fe20000000000 */
[----:B------:R-:W-:Y:S01]  /*01e0*/  UMOV UR5, 0x3ff921fb ;  /* 0x3ff921fb00057882 */ /* 0x000fe20000000000 */
[----:B------:R-:W-:-:S03]  /*01f0*/  DSETP.GE.AND P0, PT, |R4|, 2.14748364800000000000e+09, PT ;  /* 0x41e000000400742a */ /* 0x000fc60003f06200 */
[----:B------:R-:W0:Y:S08]  /*0200*/  F2I.F64 R29, R6 ;  /* 0x00000006001d7311 */ /* 0x000e300000301100 */
[----:B0-----:R-:W0:Y:S02]  /*0210*/  I2F.F64 R26, R29 ;  /* 0x0000001d001a7312 */ /* 0x001e240000201c00 */
[----:B0-----:R-:W-:Y:S01]  /*0220*/  DFMA R8, R26, -UR4, R4 ;  /* 0x800000041a087c2b */ /* 0x001fe20008000004 */
[----:B------:R-:W-:Y:S01]  /*0230*/  UMOV UR4, 0x33145c00 ;  /* 0x33145c0000047882 */ /* 0x000fe20000000000 */
[----:B------:R-:W-:-:S06]  /*0240*/  UMOV UR5, 0x3c91a626 ;  /* 0x3c91a62600057882 */ /* 0x000fcc0000000000 */
[----:B------:R-:W-:Y:S01]  /*0250*/  DFMA R8, R26, -UR4, R8 ;  /* 0x800000041a087c2b */ /* 0x000fe20008000008 */
[----:B------:R-:W-:Y:S01]  /*0260*/  UMOV UR4, 0x252049c0 ;  /* 0x252049c000047882 */ /* 0x000fe20000000000 */
[----:B------:R-:W-:-:S06]  /*0270*/  UMOV UR5, 0x397b839a ;  /* 0x397b839a00057882 */ /* 0x000fcc0000000000 */
[----:B------:R-:W-:Y:S01]  /*0280*/  DFMA R26, R26, -UR4, R8 ;  /* 0x800000041a1a7c2b */ /* 0x000fe20008000008 */
[----:B------:R-:W-:Y:S10]  /*0290*/  @!P0 BRA `(.L_x_1) ;  /* 0x00000000000c8947 */ /* 0x000ff40003800000 */
[----:B------:R-:W-:Y:S01]  /*02a0*/  IMAD.MOV.U32 R21, RZ, RZ, R5 ;  /* 0x000000ffff157224 */ /* 0x000fe200078e0005 */
[----:B------:R-:W-:-:S07]  /*02b0*/  MOV R20, 0x2d0 ;  /* 0x000002d000147802 */ /* 0x000fce0000000f00 */
[----:B------:R-:W-:Y:S05]  /*02c0*/  CALL.REL.NOINC `($_Z5sleepPll$__internal_trig_reduction_slowpathd) ;  /* 0x0000001400f07944 */ /* 0x000fea0003c00000 */
.L_x_1:
[----:B------:R-:W-:Y:S01]  /*02d0*/  IMAD.SHL.U32 R4, R29, 0x40, RZ ;  /* 0x000000401d047824 */ /* 0x000fe200078e00ff */
[----:B------:R-:W2:Y:S04]  /*02e0*/  LDG.E.64 R20, desc[UR6][R18.64+-0x8] ;  /* 0xfffff80612147981 */ /* 0x000ea8000c1e1b00 */
[----:B------:R-:W-:-:S04]  /*02f0*/  LOP3.LUT R4, R4, 0x40, RZ, 0xc0, !PT ;  /* 0x0000004004047812 */ /* 0x000fc800078ec0ff */
[----:B------:R-:W-:-:S05]  /*0300*/  IADD3 R12, P0, PT, R4, UR8, RZ ;  /* 0x00000008040c7c10 */ /* 0x000fca000ff1e0ff */
[----:B------:R-:W-:-:S05]  /*0310*/  IMAD.X R13, RZ, RZ, UR9, P0 ;  /* 0x00000009ff0d7e24 */ /* 0x000fca00080e06ff */
[----:B------:R-:W3:Y:S04]  /*0320*/  LDG.E.128.CONSTANT R4, desc[UR6][R12.64] ;  /* 0x000000060c047981 */ /* 0x000ee8000c1e9d00 */
[----:B------:R-:W4:Y:S04]  /*0330*/  LDG.E.128.CONSTANT R8, desc[UR6][R12.64+0x10] ;  /* 0x000010060c087981 */ /* 0x000f28000c1e9d00 */
[----:B------:R-:W5:Y:S01]  /*0340*/  LDG.E.128.CONSTANT R12, desc[UR6][R12.64+0x20] ;  /* 0x000020060c0c7981 */ /* 0x000f62000c1e9d00 */
[----:B------:R-:W-:Y:S01]  /*0350*/  LOP3.LUT R22, R29, 0x1, RZ, 0xc0, !PT ;  /* 0x000000011d167812 */ /* 0x000fe200078ec0ff */
[----:B------:R-:W-:-:S03]  /*0360*/  IMAD.MOV.U32 R23, RZ, RZ, 0x3da8ff83 ;  /* 0x3da8ff83ff177424 */ /* 0x000fc600078e00ff */
[----:B------:R-:W-:Y:S01]  /*0370*/  ISETP.NE.U32.AND P0, PT, R22, 0x1, PT ;  /* 0x000000011600780c */ /* 0x000fe20003f05070 */
[----:B------:R-:W-:Y:S01]  /*0380*/  IMAD.MOV.U32 R22, RZ, RZ, 0x20fd8164 ;  /* 0x20fd8164ff167424 */ /* 0x000fe200078e00ff */
[----:B------:R-:W-:Y:S02]  /*0390*/  DMUL R24, R26, R26 ;  /* 0x0000001a1a187228 */ /* 0x000fe40000000000 */
[----:B------:R-:W-:Y:S02]  /*03a0*/  FSEL R23, -R23, 0.11223486810922622681, !P0 ;  /* 0x3de5db6517177808 */ /* 0x000fe40004000100 */
[----:B------:R-:W-:Y:S01]  /*03b0*/  FSEL R22, R22, -8.06006814911005101289e+34, !P0 ;  /* 0xf9785eba16167808 */ /* 0x000fe20004000000 */
[----:B------:R-:W-:Y:S01]  /*03c0*/  UMOV UR4, 0x6dc9c883 ;  /* 0x6dc9c88300047882 */ /* 0x000fe20000000000 */
[----:B------:R-:W-:-:S04]  /*03d0*/  UMOV UR5, 0x3fe45f30 ;  /* 0x3fe45f3000057882 */ /* 0x000fc80000000000 */
[----:B---3--:R-:W-:-:S08]  /*03e0*/  DFMA R4, R24, R22, R4 ;  /* 0x000000161804722b */ /* 0x008fd00000000004 */
[----:B------:R-:W-:-:S08]  /*03f0*/  DFMA R4, R24, R4, R6 ;  /* 0x000000041804722b */ /* 0x000fd00000000006 */
[----:B----4-:R-:W-:-:S08]  /*0400*/  DFMA R4, R24, R4, R8 ;  /* 0x000000041804722b */ /* 0x010fd00000000008 */
[----:B------:R-:W-:-:S08]  /*0410*/  DFMA R4, R24, R4, R10 ;  /* 0x000000041804722b */ /* 0x000fd0000000000a */
[C---:B-----5:R-:W-:Y:S01]  /*0420*/  DFMA R4, R24.reuse, R4, R12 ;  /* 0x000000041804722b */ /* 0x060fe2000000000c */
[----:B--2---:R-:W0:Y:S07]  /*0430*/  I2F.F64.S64 R20, R20 ;  /* 0x0000001400147312 */ /* 0x004e2e0000301c00 */
[----:B------:R-:W-:-:S08]  /*0440*/  DFMA R4, R24, R4, R14 ;  /* 0x000000041804722b */ /* 0x000fd0000000000e */
[----:B------:R-:W-:Y:S02]  /*0450*/  DFMA R26, R4, R26, R26 ;  /* 0x0000001a041a722b */ /* 0x000fe4000000001a */
[----:B------:R-:W-:Y:S02]  /*0460*/  DFMA R4, R24, R4, 1 ;  /* 0x3ff000001804742b */ /* 0x000fe40000000004 */
[----:B0-----:R-:W-:-:S08]  /*0470*/  DMUL R6, R20, UR4 ;  /* 0x0000000414067c28 */ /* 0x001fd00008000000 */
[----:B------:R-:W-:Y:S02]  /*0480*/  FSEL R8, R4, R26, !P0 ;  /* 0x0000001a04087208 */ /* 0x000fe40004000000 */
[----:B------:R-:W-:Y:S01]  /*0490*/  FSEL R9, R5, R27, !P0 ;  /* 0x0000001b05097208 */ /* 0x000fe20004000000 */
[----:B------:R-:W0:Y:S05]  /*04a0*/  F2I.F64 R28, R6 ;  /* 0x00000006001c7311 */ /* 0x000e2a0000301100 */
[----:B------:R-:W-:Y:S01]  /*04b0*/  DADD R4, RZ, -R8 ;  /* 0x00000000ff047229 */ /* 0x000fe20000000808 */
[----:B------:R-:W-:-:S09]  /*04c0*/  LOP3.LUT P0, RZ, R29, 0x2, RZ, 0xc0, !PT ;  /* 0x000000021dff7812 */ /* 0x000fd2000780c0ff */
[----:B------:R-:W-:Y:S02]  /*04d0*/  FSEL R4, R8, R4, !P0 ;  /* 0x0000000408047208 */ /* 0x000fe40004000000 */
[----:B------:R-:W-:Y:S01]  /*04e0*/  FSEL R5, R9, R5, !P0 ;  /* 0x0000000509057208 */ /* 0x000fe20004000000 */
[----:B0-----:R-:W0:Y:S08]  /*04f0*/  I2F.F64 R26, R28 ;  /* 0x0000001c001a7312 */ /* 0x001e300000201c00 */
[----:B------:R-:W1:Y:S01]  /*0500*/  F2I.S64.F64.TRUNC R4, R4 ;  /* 0x0000000400047311 */ /* 0x000e62000030d900 */
[----:B------:R-:W-:Y:S01]  /*0510*/  UMOV UR4, 0x54442d18 ;  /* 0x54442d1800047882 */ /* 0x000fe20000000000 */
[----:B------:R-:W-:Y:S01]  /*0520*/  UMOV UR5, 0x3ff921fb ;  /* 0x3ff921fb00057882 */ /* 0x000fe20000000000 */
[----:B------:R-:W-:-:S02]  /*0530*/  DSETP.GE.AND P0, PT, |R20|, 2.14748364800000000000e+09, PT ;  /* 0x41e000001400742a */ /* 0x000fc40003f06200 */
[----:B0-----:R-:W-:Y:S01]  /*0540*/  DFMA R8, R26, -UR4, R20 ;  /* 0x800000041a087c2b */ /* 0x001fe20008000014 */
[----:B------:R-:W-:Y:S01]  /*0550*/  UMOV UR4, 0x33145c00 ;  /* 0x33145c0000047882 */ /* 0x000fe20000000000 */
[----:B-1----:R0:W-:Y:S01]  /*0560*/  STG.E.64 desc[UR6][R18.64+-0x10], R4 ;  /* 0xfffff00412007986 */ /* 0x0021e2000c101b06 */
[----:B------:R-:W-:-:S05]  /*0570*/  UMOV UR5, 0x3c91a626 ;  /* 0x3c91a62600057882 */ /* 0x000fca0000000000 */
[----:B------:R-:W-:Y:S01]  /*0580*/  DFMA R8, R26, -UR4, R8 ;  /* 0x800000041a087c2b */ /* 0x000fe20008000008 */
[----:B------:R-:W-:Y:S01]  /*0590*/  UMOV UR4, 0x252049c0 ;  /* 0x252049c000047882 */ /* 0x000fe20000000000 */
[----:B------:R-:W-:-:S06]  /*05a0*/  UMOV UR5, 0x397b839a ;  /* 0x397b839a00057882 */ /* 0x000fcc0000000000 */
[----:B------:R-:W-:Y:S01]  /*05b0*/  DFMA R26, R26, -UR4, R8 ;  /* 0x800000041a1a7c2b */ /* 0x000fe20008000008 */
[----:B------:R-:W-:Y:S10]  /*05c0*/  @!P0 BRA `(.L_x_2) ;  /* 0x0000000000108947 */ /* 0x000ff40003800000 */
[----:B0-----:R-:W-:Y:S01]  /*05d0*/  IMAD.MOV.U32 R4, RZ, RZ, R20 ;  /* 0x000000ffff047224 */ /* 0x001fe200078e0014 */
[----:B------:R-:W-:-:S07]  /*05e0*/  MOV R20, 0x600 ;  /* 0x0000060000147802 */ /* 0x000fce0000000f00 */
[----:B------:R-:W-:Y:S05]  /*05f0*/  CALL.REL.NOINC `($_Z5sleepPll$__internal_trig_reduction_slowpathd) ;  /* 0x0000001400247944 */ /* 0x000fea0003c00000 */
[----:B------:R-:W-:-:S07]  /*0600*/  IMAD.MOV.U32 R28, RZ, RZ, R29 ;  /* 0x000000ffff1c7224 */ /* 0x000fce00078e001d */
.L_x_2:
[----:B0-----:R-:W-:Y:S01]  /*0610*/  IMAD.SHL.U32 R4, R28, 0x40, RZ ;  /* 0x000000401c047824 */ /* 0x001fe200078e00ff */
        /* <DEDUP_REMOVED lines=50> */
.L_x_3:
        /* <DEDUP_REMOVED lines=52> */
.L_x_4:
[----:B0-----:R-:W-:-:S05]  /*0c80*/  IMAD.SHL.U32 R4, R24, 0x40, RZ ;  /* 0x0000004018047824 */ /* 0x001fca00078e00ff */
[----:B------:R-:W-:-:S04]  /*0c90*/  LOP3.LUT R4, R4, 0x40, RZ, 0xc0, !PT ;  /* 0x0000004004047812 */ /* 0x000fc800078ec0ff */
[----:B------:R-:W-:-:S05]  /*0ca0*/  IADD3 R28, P0, PT, R4, UR8, RZ ;  /* 0x00000008041c7c10 */ /* 0x000fca000ff1e0ff */
[----:B------:R-:W-:-:S05]  /*0cb0*/  IMAD.X R29, RZ, RZ, UR9, P0 ;  /* 0x00000009ff1d7e24 */ /* 0x000fca00080e06ff */
[----:B------:R-:W2:Y:S04]  /*0cc0*/  LDG.E.128.CONSTANT R4, desc[UR6][R28.64] ;  /* 0x000000061c047981 */ /* 0x000ea8000c1e9d00 */
[----:B------:R-:W3:Y:S04]  /*0cd0*/  LDG.E.128.CONSTANT R8, desc[UR6][R28.64+0x10] ;  /* 0x000010061c087981 */ /* 0x000ee8000c1e9d00 */
[----:B------:R-:W4:Y:S01]  /*0ce0*/  LDG.E.128.CONSTANT R12, desc[UR6][R28.64+0x20] ;  /* 0x000020061c0c7981 */ /* 0x000f22000c1e9d00 */
[----:B------:R-:W-:Y:S01]  /*0cf0*/  LOP3.LUT R20, R24, 0x1, RZ, 0xc0, !PT ;  /* 0x0000000118147812 */ /* 0x000fe200078ec0ff */
[----:B------:R-:W-:Y:S01]  /*0d00*/  IMAD.MOV.U32 R21, RZ, RZ, 0x3da8ff83 ;  /* 0x3da8ff83ff157424 */ /* 0x000fe200078e00ff */
[----:B------:R-:W-:-:S02]  /*0d10*/  DMUL R22, R26, R26 ;  /* 0x0000001a1a167228 */ /* 0x000fc40000000000 */
[----:B------:R-:W-:Y:S01]  /*0d20*/  ISETP.NE.U32.AND P0, PT, R20, 0x1, PT ;  /* 0x000000011400780c */ /* 0x000fe20003f05070 */
[----:B------:R-:W-:-:S03]  /*0d30*/  IMAD.MOV.U32 R20, RZ, RZ, 0x20fd8164 ;  /* 0x20fd8164ff147424 */ /* 0x000fc600078e00ff */
[----:B------:R-:W-:Y:S02]  /*0d40*/  FSEL R21, -R21, 0.11223486810922622681, !P0 ;  /* 0x3de5db6515157808 */ /* 0x000fe40004000100 */
[----:B------:R-:W-:-:S06]  /*0d50*/  FSEL R20, R20, -8.06006814911005101289e+34, !P0 ;  /* 0xf9785eba14147808 */ /* 0x000fcc0004000000 */
[----:B--2---:R-:W-:-:S08]  /*0d60*/  DFMA R4, R22, R20, R4 ;  /* 0x000000141604722b */ /* 0x004fd00000000004 */
[----:B------:R-:W-:-:S08]  /*0d70*/  DFMA R4, R22, R4, R6 ;  /* 0x000000041604722b */ /* 0x000fd00000000006 */
[----:B---3--:R-:W-:-:S08]  /*0d80*/  DFMA R4, R22, R4, R8 ;  /* 0x000000041604722b */ /* 0x008fd00000000008 */
[----:B------:R-:W-:-:S08]  /*0d90*/  DFMA R4, R22, R4, R10 ;  /* 0x000000041604722b */ /* 0x000fd0000000000a */
[----:B----4-:R-:W-:-:S08]  /*0da0*/  DFMA R4, R22, R4, R12 ;  /* 0x000000041604722b */ /* 0x010fd0000000000c */
[----:B------:R-:W-:-:S08]  /*0db0*/  DFMA R4, R22, R4, R14 ;  /* 0x000000041604722b */ /* 0x000fd0000000000e */
[----:B------:R-:W-:Y:S02]  /*0dc0*/  DFMA R26, R4, R26, R26 ;  /* 0x0000001a041a722b */ /* 0x000fe4000000001a */
[----:B------:R-:W-:-:S10]  /*0dd0*/  DFMA R4, R22, R4, 1 ;  /* 0x3ff000001604742b */ /* 0x000fd40000000004 */
[----:B------:R-:W-:Y:S02]  /*0de0*/  FSEL R6, R4, R26, !P0 ;  /* 0x0000001a04067208 */ /* 0x000fe40004000000 */
[----:B------:R-:W-:Y:S02]  /*0df0*/  FSEL R7, R5, R27, !P0 ;  /* 0x0000001b05077208 */ /* 0x000fe40004000000 */
[----:B------:R-:W-:-:S04]  /*0e00*/  LOP3.LUT P0, RZ, R24, 0x2, RZ, 0xc0, !PT ;  /* 0x0000000218ff7812 */ /* 0x000fc8000780c0ff */
[----:B------:R-:W-:-:S10]  /*0e10*/  DADD R4, RZ, -R6 ;  /* 0x00000000ff047229 */ /* 0x000fd40000000806 */
[----:B------:R-:W-:Y:S02]  /*0e20*/  FSEL R4, R6, R4, !P0 ;  /* 0x0000000406047208 */ /* 0x000fe40004000000 */
[----:B------:R-:W-:Y:S02]  /*0e30*/  FSEL R5, R7, R5, !P0 ;  /* 0x0000000507057208 */ /* 0x000fe40004000000 */
[----:B------:R-:W-:Y:S02]  /*0e40*/  IADD3 R17, P0, PT, R17, -0x4, RZ ;  /* 0xfffffffc11117810 */ /* 0x000fe40007f1e0ff */
[----:B------:R-:W-:Y:S02]  /*0e50*/  IADD3 R6, P1, PT, R18, 0x20, RZ ;  /* 0x0000002012067810 */ /* 0x000fe40007f3e0ff */
[----:B------:R-:W0:Y:S01]  /*0e60*/  F2I.S64.F64.TRUNC R4, R4 ;  /* 0x0000000400047311 */ /* 0x000e22000030d900 */
[----:B------:R-:W-:Y:S02]  /*0e70*/  IADD3.X R16, PT, PT, R16, -0x1, RZ, P0, !PT ;  /* 0xffffffff10107810 */ /* 0x000fe400007fe4ff */
[----:B------:R-:W-:Y:S01]  /*0e80*/  ISETP.NE.U32.AND P0, PT, R17, RZ, PT ;  /* 0x000000ff1100720c */ /* 0x000fe20003f05070 */
[----:B------:R-:W-:-:S03]  /*0e90*/  IMAD.X R7, RZ, RZ, R19, P1 ;  /* 0x000000ffff077224 */ /* 0x000fc600008e0613 */
[----:B------:R-:W-:Y:S01]  /*0ea0*/  ISETP.NE.AND.EX P0, PT, R16, RZ, PT, P0 ;  /* 0x000000ff1000720c */ /* 0x000fe20003f05300 */
[----:B0-----:R0:W-:-:S12]  /*0eb0*/  STG.E.64 desc[UR6][R18.64+0x8], R4 ;  /* 0x0000080412007986 */ /* 0x0011d8000c101b06 */
[----:B------:R-:W-:Y:S05]  /*0ec0*/  @P0 BRA `(.L_x_5) ;  /* 0xfffffff000a40947 */ /* 0x000fea000383ffff */
.L_x_0:
[----:B------:R-:W-:-:S04]  /*0ed0*/  ISETP.NE.U32.AND P0, PT, R0, RZ, PT ;  /* 0x000000ff0000720c */ /* 0x000fc80003f05070 */
[----:B------:R-:W-:-:S13]  /*0ee0*/  ISETP.NE.AND.EX P0, PT, RZ, RZ, PT, P0 ;  /* 0x000000ffff00720c */ /* 0x000fda0003f05300 */
[----:B------:R-:W-:Y:S05]  /*0ef0*/  @!P0 EXIT ;  /* 0x000000000000894d */ /* 0x000fea0003800000 */
[----:B------:R-:W-:-:S04]  /*0f00*/  ISETP.NE.U32.AND P0, PT, R0, 0x1, PT ;  /* 0x000000010000780c */ /* 0x000fc80003f05070 */
[----:B------:R-:W-:-:S13]  /*0f10*/  ISETP.NE.AND.EX P0, PT, RZ, RZ, PT, P0 ;  /* 0x000000ffff00720c */ /* 0x000fda0003f05300 */
[----:B------:R-:W-:Y:S05]  /*0f20*/  @!P0 BRA `(.L_x_6) ;  /* 0x0000000400e08947 */ /* 0x000fea0003800000 */
[----:B------:R-:W1:Y:S01]  /*0f30*/  LDCU.64 UR4, c[0x0][0x380] ;  /* 0x00007000ff0477ac */ /* 0x000e620008000a00 */
[C---:B------:R-:W-:Y:S01]  /*0f40*/  IMAD.SHL.U32 R0, R2.reuse, 0x8, RZ ;  /* 0x0000000802007824 */ /* 0x040fe200078e00ff */
[----:B------:R-:W-:-:S04]  /*0f50*/  SHF.L.U64.HI R3, R2, 0x3, R3 ;  /* 0x0000000302037819 */ /* 0x000fc80000010203 */
[----:B-1----:R-:W-:-:S04]  /*0f60*/  IADD3 R16, P0, PT, R0, UR4, RZ ;  /* 0x0000000400107c10 */ /* 0x002fc8000ff1e0ff */
[----:B------:R-:W-:-:S05]  /*0f70*/  IADD3.X R17, PT, PT, R3, UR5, RZ, P0, !PT ;  /* 0x0000000503117c10 */ /* 0x000fca00087fe4ff */
[----:B0-----:R-:W2:Y:S01]  /*0f80*/  LDG.E.64 R4, desc[UR6][R16.64] ;  /* 0x0000000610047981 */ /* 0x001ea2000c1e1b00 */
[----:B------:R-:W-:Y:S01]  /*0f90*/  UMOV UR4, 0x6dc9c883 ;  /* 0x6dc9c88300047882 */ /* 0x000fe20000000000 */
[----:B------:R-:W-:Y:S01]  /*0fa0*/  UMOV UR5, 0x3fe45f30 ;  /* 0x3fe45f3000057882 */ /* 0x000fe20000000000 */
[----:B--2---:R-:W0:Y:S02]  /*0fb0*/  I2F.F64.S64 R4, R4 ;  /* 0x0000000400047312 */ /* 0x004e240000301c00 */
[C---:B0-----:R-:W-:Y:S01]  /*0fc0*/  DMUL R18, R4.reuse, UR4 ;  /* 0x0000000404127c28 */ /* 0x041fe20008000000 */
[----:B------:R-:W-:Y:S01]  /*0fd0*/  UMOV UR4, 0x54442d18 ;  /* 0x54442d1800047882 */ /* 0x000fe20000000000 */
[----:B------:R-:W-:Y:S01]  /*0fe0*/  UMOV UR5, 0x3ff921fb ;  /* 0x3ff921fb00057882 */ /* 0x000fe20000000000 */
[----:B------:R-:W-:-:S07]  /*0ff0*/  DSETP.GE.AND P0, PT, |R4|, 2.14748364800000000000e+09, PT ;  /* 0x41e000000400742a */ /* 0x000fce0003f06200 */
        /* <DEDUP_REMOVED lines=13> */
[----:B------:R-:W-:-:S07]  /*10d0*/  IMAD.MOV.U32 R18, RZ, RZ, R29 ;  /* 0x000000ffff127224 */ /* 0x000fce00078e001d */
.L_x_7:
[----:B------:R-:W0:Y:S01]  /*10e0*/  LDCU.64 UR4, c[0x4][0x8] ;  /* 0x01000100ff0477ac */ /* 0x000e220008000a00 */
[----:B------:R-:W-:-:S05]  /*10f0*/  IMAD.SHL.U32 R4, R18, 0x40, RZ ;  /* 0x0000004012047824 */ /* 0x000fca00078e00ff */
[----:B------:R-:W-:-:S04]  /*1100*/  LOP3.LUT R4, R4, 0x40, RZ, 0xc0, !PT ;  /* 0x0000004004047812 */ /* 0x000fc800078ec0ff */
[----:B0-----:R-:W-:-:S05]  /*1110*/  IADD3 R24, P0, PT, R4, UR4, RZ ;  /* 0x0000000404187c10 */ /* 0x001fca000ff1e0ff */
[----:B------:R-:W-:Y:S01]  /*1120*/  IMAD.X R25, RZ, RZ, UR5, P0 ;  /* 0x00000005ff197e24 */ /* 0x000fe200080e06ff */
[----:B------:R-:W-:Y:S01]  /*1130*/  LOP3.LUT R19, R18, 0x1, RZ, 0xc0, !PT ;  /* 0x0000000112137812 */ /* 0x000fe200078ec0ff */
[----:B------:R-:W-:Y:S01]  /*1140*/  IMAD.MOV.U32 R22, RZ, RZ, 0x20fd8164 ;  /* 0x20fd8164ff167424 */ /* 0x000fe200078e00ff */
[----:B------:R-:W-:Y:S01]  /*1150*/  DMUL R20, R26, R26 ;  /* 0x0000001a1a147228 */ /* 0x000fe20000000000 */
[----:B------:R-:W0:Y:S01]  /*1160*/  LDCU.64 UR4, c[0x0][0x380] ;  /* 0x00007000ff0477ac */ /* 0x000e220008000a00 */
[----:B------:R-:W2:Y:S04]  /*1170*/  LDG.E.128.CONSTANT R4, desc[UR6][R24.64] ;  /* 0x0000000618047981 */ /* 0x000ea8000c1e9d00 */
[----:B------:R-:W3:Y:S04]  /*1180*/  LDG.E.128.CONSTANT R8, desc[UR6][R24.64+0x10] ;  /* 0x0000100618087981 */ /* 0x000ee8000c1e9d00 */
[----:B------:R-:W4:Y:S01]  /*1190*/  LDG.E.128.CONSTANT R12, desc[UR6][R24.64+0x20] ;  /* 0x00002006180c7981 */ /* 0x000f22000c1e9d00 */
[----:B------:R-:W-:Y:S01]  /*11a0*/  ISETP.NE.U32.AND P0, PT, R19, 0x1, PT ;  /* 0x000000011300780c */ /* 0x000fe20003f05070 */
[----:B------:R-:W-:-:S03]  /*11b0*/  IMAD.MOV.U32 R19, RZ, RZ, 0x3da8ff83 ;  /* 0x3da8ff83ff137424 */ /* 0x000fc600078e00ff */
[----:B------:R-:W-:Y:S02]  /*11c0*/  FSEL R22, R22, -8.06006814911005101289e+34, !P0 ;  /* 0xf9785eba16167808 */ /* 0x000fe40004000000 */
[----:B------:R-:W-:-:S06]  /*11d0*/  FSEL R23, -R19, 0.11223486810922622681, !P0 ;  /* 0x3de5db6513177808 */ /* 0x000fcc0004000100 */
        /* <DEDUP_REMOVED lines=14> */
[----:B------:R-:W-:-:S04]  /*12c0*/  IADD3 R18, P0, PT, R0, 0x8, RZ ;  /* 0x0000000800127810 */ /* 0x000fc80007f1e0ff */
[----:B------:R-:W1:Y:S01]  /*12d0*/  F2I.S64.F64.TRUNC R4, R4 ;  /* 0x0000000400047311 */ /* 0x000e62000030d900 */
[----:B------:R-:W-:Y:S01]  /*12e0*/  IMAD.X R0, RZ, RZ, R3, P0 ;  /* 0x000000ffff007224 */ /* 0x000fe200000e0603 */
[----:B------:R-:W-:-:S04]  /*12f0*/  LOP3.LUT R18, R18, 0xfffffff8, RZ, 0xc0, !PT ;  /* 0xfffffff812127812 */ /* 0x000fc800078ec0ff */
[----:B------:R-:W-:Y:S02]  /*1300*/  LOP3.LUT R0, R0, 0x7, RZ, 0xc0, !PT ;  /* 0x0000000700007812 */ /* 0x000fe400078ec0ff */
[----:B0-----:R-:W-:-:S04]  /*1310*/  IADD3 R18, P0, PT, R18, UR4, RZ ;  /* 0x0000000412127c10 */ /* 0x001fc8000ff1e0ff */
[----:B------:R-:W-:Y:S01]  /*1320*/  IADD3.X R19, PT, PT, R0, UR5, RZ, P0, !PT ;  /* 0x0000000500137c10 */ /* 0x000fe200087fe4ff */
[----:B-1----:R0:W-:Y:S04]  /*1330*/  STG.E.64 desc[UR6][R16.64], R4 ;  /* 0x0000000410007986 */ /* 0x0021e8000c101b06 */
[----:B------:R-:W2:Y:S01]  /*1340*/  LDG.E.64 R6, desc[UR6][R18.64] ;  /* 0x0000000612067981 */ /* 0x000ea2000c1e1b00 */
[----:B------:R-:W-:Y:S01]  /*1350*/  UMOV UR4, 0x6dc9c883 ;  /* 0x6dc9c88300047882 */ /* 0x000fe20000000000 */
[----:B------:R-:W-:Y:S01]  /*1360*/  UMOV UR5, 0x3fe45f30 ;  /* 0x3fe45f3000057882 */ /* 0x000fe20000000000 */
[----:B--2---:R-:W1:Y:S02]  /*1370*/  I2F.F64.S64 R20, R6 ;  /* 0x0000000600147312 */ /* 0x004e640000301c00 */
[C---:B-1----:R-:W-:Y:S01]  /*1380*/  DMUL R8, R20.reuse, UR4 ;  /* 0x0000000414087c28 */ /* 0x042fe20008000000 */
[----:B------:R-:W-:Y:S01]  /*1390*/  UMOV UR4, 0x54442d18 ;  /* 0x54442d1800047882 */ /* 0x000fe20000000000 */
[----:B------:R-:W-:Y:S01]  /*13a0*/  UMOV UR5, 0x3ff921fb ;  /* 0x3ff921fb00057882 */ /* 0x000fe20000000000 */
[----:B------:R-:W-:-:S03]  /*13b0*/  DSETP.GE.AND P0, PT, |R20|, 2.14748364800000000000e+09, PT ;  /* 0x41e000001400742a */ /* 0x000fc60003f06200 */
[----:B------:R-:W1:Y:S08]  /*13c0*/  F2I.F64 R0, R8 ;  /* 0x0000000800007311 */ /* 0x000e700000301100 */
[----:B-1----:R-:W1:Y:S02]  /*13d0*/  I2F.F64 R26, R0 ;  /* 0x00000000001a7312 */ /* 0x002e640000201c00 */
[----:B-1----:R-:W-:Y:S01]  /*13e0*/  DFMA R10, R26, -UR4, R20 ;  /* 0x800000041a0a7c2b */ /* 0x002fe20008000014 */
[----:B------:R-:W-:Y:S01]  /*13f0*/  UMOV UR4, 0x33145c00 ;  /* 0x33145c0000047882 */ /* 0x000fe20000000000 */
[----:B------:R-:W-:-:S06]  /*1400*/  UMOV UR5, 0x3c91a626 ;  /* 0x3c91a62600057882 */ /* 0x000fcc0000000000 */
[----:B------:R-:W-:Y:S01]  /*1410*/  DFMA R10, R26, -UR4, R10 ;  /* 0x800000041a0a7c2b */ /* 0x000fe2000800000a */
[----:B------:R-:W-:Y:S01]  /*1420*/  UMOV UR4, 0x252049c0 ;  /* 0x252049c000047882 */ /* 0x000fe20000000000 */
[----:B------:R-:W-:-:S06]  /*1430*/  UMOV UR5, 0x397b839a ;  /* 0x397b839a00057882 */ /* 0x000fcc0000000000 */
[----:B------:R-:W-:Y:S01]  /*1440*/  DFMA R26, R26, -UR4, R10 ;  /* 0x800000041a1a7c2b */ /* 0x000fe2000800000a */
[----:B0-----:R-:W-:Y:S10]  /*1450*/  @!P0 BRA `(.L_x_8) ;  /* 0x0000000000108947 */ /* 0x001ff40003800000 */
[----:B------:R-:W-:Y:S01]  /*1460*/  IMAD.MOV.U32 R4, RZ, RZ, R20 ;  /* 0x000000ffff047224 */ /* 0x000fe200078e0014 */
[----:B------:R-:W-:-:S07]  /*1470*/  MOV R20, 0x1490 ;  /* 0x0000149000147802 */ /* 0x000fce0000000f00 */
[----:B------:R-:W-:Y:S05]  /*1480*/  CALL.REL.NOINC `($_Z5sleepPll$__internal_trig_reduction_slowpathd) ;  /* 0x0000000400807944 */ /* 0x000fea0003c00000 */
[----:B------:R-:W-:-:S07]  /*1490*/  IMAD.MOV.U32 R0, RZ, RZ, R29 ;  /* 0x000000ffff007224 */ /* 0x000fce00078e001d */
.L_x_8:
[----:B------:R-:W0:Y:S01]  /*14a0*/  LDCU.64 UR4, c[0x4][0x8] ;  /* 0x01000100ff0477ac */ /* 0x000e220008000a00 */
[----:B------:R-:W-:-:S05]  /*14b0*/  IMAD.SHL.U32 R3, R0, 0x40, RZ ;  /* 0x0000004000037824 */ /* 0x000fca00078e00ff */
[----:B------:R-:W-:-:S04]  /*14c0*/  LOP3.LUT R3, R3, 0x40, RZ, 0xc0, !PT ;  /* 0x0000004003037812 */ /* 0x000fc800078ec0ff */
[----:B0-----:R-:W-:-:S05]  /*14d0*/  IADD3 R20, P0, PT, R3, UR4, RZ ;  /* 0x0000000403147c10 */ /* 0x001fca000ff1e0ff */
[----:B------:R-:W-:-:S05]  /*14e0*/  IMAD.X R21, RZ, RZ, UR5, P0 ;  /* 0x00000005ff157e24 */ /* 0x000fca00080e06ff */
[----:B------:R-:W2:Y:S04]  /*14f0*/  LDG.E.128.CONSTANT R4, desc[UR6][R20.64] ;  /* 0x0000000614047981 */ /* 0x000ea8000c1e9d00 */
[----:B------:R-:W3:Y:S04]  /*1500*/  LDG.E.128.CONSTANT R8, desc[UR6][R20.64+0x10] ;  /* 0x0000100614087981 */ /* 0x000ee8000c1e9d00 */
[----:B------:R-:W4:Y:S01]  /*1510*/  LDG.E.128.CONSTANT R12, desc[UR6][R20.64+0x20] ;  /* 0x00002006140c7981 */ /* 0x000f22000c1e9d00 */
[----:B------:R-:W-:Y:S01]  /*1520*/  LOP3.LUT R3, R0, 0x1, RZ, 0xc0, !PT ;  /* 0x0000000100037812 */ /* 0x000fe200078ec0ff */
[----:B------:R-:W-:Y:S01]  /*1530*/  IMAD.MOV.U32 R22, RZ, RZ, 0x20fd8164 ;  /* 0x20fd8164ff167424 */ /* 0x000fe200078e00ff */
[----:B------:R-:W-:Y:S01]  /*1540*/  DMUL R16, R26, R26 ;  /* 0x0000001a1a107228 */ /* 0x000fe20000000000 */
[----:B------:R-:W-:Y:S01]  /*1550*/  VIADD R2, R2, 0x2 ;  /* 0x0000000202027836 */ /* 0x000fe20000000000 */
[----:B------:R-:W-:Y:S01]  /*1560*/  ISETP.NE.U32.AND P0, PT, R3, 0x1, PT ;  /* 0x000000010300780c */ /* 0x000fe20003f05070 */
[----:B------:R-:W-:-:S03]  /*1570*/  IMAD.MOV.U32 R3, RZ, RZ, 0x3da8ff83 ;  /* 0x3da8ff83ff037424 */ /* 0x000fc600078e00ff */
[----:B------:R-:W-:Y:S02]  /*1580*/  FSEL R22, R22, -8.06006814911005101289e+34, !P0 ;  /* 0xf9785eba16167808 */ /* 0x000fe40004000000 */
[----:B------:R-:W-:Y:S01]  /*1590*/  FSEL R23, -R3, 0.11223486810922622681, !P0 ;  /* 0x3de5db6503177808 */ /* 0x000fe20004000100 */
[----:B------:R-:W-:-:S05]  /*15a0*/  IMAD.MOV.U32 R3, RZ, RZ, RZ ;  /* 0x000000ffff037224 */ /* 0x000fca00078e00ff */
        /* <DEDUP_REMOVED lines=13> */
[----:B------:R-:W-:-:S06]  /*1680*/  FSEL R5, R7, R5, !P0 ;  /* 0x0000000507057208 */ /* 0x000fcc0004000000 */
[----:B------:R-:W0:Y:S02]  /*1690*/  F2I.S64.F64.TRUNC R4, R4 ;  /* 0x0000000400047311 */ /* 0x000e24000030d900 */
[----:B0-----:R1:W-:Y:S02]  /*16a0*/  STG.E.64 desc[UR6][R18.64], R4 ;  /* 0x0000000412007986 */ /* 0x0013e4000c101b06 */
.L_x_6:
[----:B------:R-:W2:Y:S02]  /*16b0*/  LDC R0, c[0x0][0x388] ;  /* 0x0000e200ff007b82 */ /* 0x000ea40000000800 */
[----:B--2---:R-:W-:-:S04]  /*16c0*/  LOP3.LUT R0, R0, 0x1, RZ, 0xc0, !PT ;  /* 0x0000000100007812 */ /* 0x004fc800078ec0ff */
[----:B------:R-:W-:-:S04]  /*16d0*/  ISETP.NE.U32.AND P0, PT, R0, 0x1, PT ;  /* 0x000000010000780c */ /* 0x000fc80003f05070 */
[----:B------:R-:W-:-:S13]  /*16e0*/  ISETP.NE.U32.AND.EX P0, PT, RZ, RZ, PT, P0 ;  /* 0x000000ffff00720c */ /* 0x000fda0003f05100 */
[----:B------:R-:W-:Y:S05]  /*16f0*/  @P0 EXIT ;  /* 0x000000000000094d */ /* 0x000fea0003800000 */
[----:B------:R-:W2:Y:S02]  /*1700*/  LDC.64 R16, c[0x0][0x380] ;  /* 0x0000e000ff107b82 */ /* 0x000ea40000000a00 */
[----:B--2---:R-:W-:-:S04]  /*1710*/  LEA R16, P0, R2, R16, 0x3 ;  /* 0x0000001002107211 */ /* 0x004fc800078018ff */
[----:B------:R-:W-:-:S05]  /*1720*/  LEA.HI.X R17, R2, R17, R3, 0x3, P0 ;  /* 0x0000001102117211 */ /* 0x000fca00000f1c03 */
[----:B------:R-:W2:Y:S01]  /*1730*/  LDG.E.64 R2, desc[UR6][R16.64] ;  /* 0x0000000610027981 */ /* 0x000ea2000c1e1b00 */
[----:B------:R-:W-:Y:S01]  /*1740*/  UMOV UR4, 0x6dc9c883 ;  /* 0x6dc9c88300047882 */ /* 0x000fe20000000000 */
[----:B------:R-:W-:Y:S01]  /*1750*/  UMOV UR5, 0x3fe45f30 ;  /* 0x3fe45f3000057882 */ /* 0x000fe20000000000 */
[----:B--2---:R-:W0:Y:S02]  /*1760*/  I2F.F64.S64 R20, R2 ;  /* 0x0000000200147312 */ /* 0x004e240000301c00 */
[C---:B01----:R-:W-:Y:S01]  /*1770*/  DMUL R4, R20.reuse, UR4 ;  /* 0x0000000414047c28 */ /* 0x043fe20008000000 */
        /* <DEDUP_REMOVED lines=17> */
.L_x_9:
        /* <DEDUP_REMOVED lines=9> */
[----:B------:R-:W-:-:S02]  /*1920*/  IMAD.MOV.U32 R20, RZ, RZ, 0x20fd8164 ;  /* 0x20fd8164ff147424 */ /* 0x000fc400078e00ff */
[----:B------:R-:W-:Y:S01]  /*1930*/  IMAD.MOV.U32 R21, RZ, RZ, 0x3da8ff83 ;  /* 0x3da8ff83ff157424 */ /* 0x000fe200078e00ff */
[----:B------:R-:W-:Y:S01]  /*1940*/  ISETP.NE.U32.AND P0, PT, R2, 0x1, PT ;  /* 0x000000010200780c */ /* 0x000fe20003f05070 */
[----:B------:R-:W-:-:S03]  /*1950*/  DMUL R2, R26, R26 ;  /* 0x0000001a1a027228 */ /* 0x000fc60000000000 */
        /* <DEDUP_REMOVED lines=17> */
[----:B0-----:R-:W-:Y:S01]  /*1a70*/  STG.E.64 desc[UR6][R16.64], R2 ;  /* 0x0000000210007986 */ /* 0x001fe2000c101b06 */
[----:B------:R-:W-:Y:S05]  /*1a80*/  EXIT ;  /* 0x000000000000794d */ /* 0x000fea0003800000 */
        .type           $_Z5sleepPll$__internal_trig_reduction_slowpathd,@function
        .size           $_Z5sleepPll$__internal_trig_reduction_slowpathd,(.L_x_15 - $_Z5sleepPll$__internal_trig_reduction_slowpathd)
$_Z5sleepPll$__internal_trig_reduction_slowpathd:
[--C-:B------:R-:W-:Y:S01]  /*1a90*/  SHF.R.U32.HI R23, RZ, 0x14, R21.reuse ;  /* 0x00000014ff177819 */ /* 0x100fe20000011615 */
[----:B------:R-:W-:Y:S02]  /*1aa0*/  IMAD.MOV.U32 R26, RZ, RZ, R4 ;  /* 0x000000ffff1a7224 */ /* 0x000fe400078e0004 */
[----:B------:R-:W-:Y:S01]  /*1ab0*/  IMAD.MOV.U32 R27, RZ, RZ, R21 ;  /* 0x000000ffff1b7224 */ /* 0x000fe200078e0015 */
[----:B------:R-:W-:Y:S01]  /*1ac0*/  LOP3.LUT R5, R23, 0x7ff, RZ, 0xc0, !PT ;  /* 0x000007ff17057812 */ /* 0x000fe200078ec0ff */
[----:B------:R-:W-:-:S03]  /*1ad0*/  IMAD.MOV.U32 R4, RZ, RZ, RZ ;  /* 0x000000ffff047224 */ /* 0x000fc600078e00ff */
[----:B------:R-:W-:-:S13]  /*1ae0*/  ISETP.NE.AND P0, PT, R5, 0x7ff, PT ;  /* 0x000007ff0500780c */ /* 0x000fda0003f05270 */
[----:B------:R-:W-:Y:S05]  /*1af0*/  @!P0 BRA `(.L_x_10) ;  /* 0x00000008003c8947 */ /* 0x000fea0003800000 */
[----:B------:R-:W-:Y:S01]  /*1b00*/  VIADD R5, R5, 0xfffffc00 ;  /* 0xfffffc0005057836 */ /* 0x000fe20000000000 */
[----:B------:R-:W-:-:S04]  /*1b10*/  CS2R R24, SRZ ;  /* 0x0000000000187805 */ /* 0x000fc8000001ff00 */
[----:B------:R-:W-:Y:S02]  /*1b20*/  SHF.R.U32.HI R4, RZ, 0x6, R5 ;  /* 0x00000006ff047819 */ /* 0x000fe40000011605 */
[----:B------:R-:W-:Y:S02]  /*1b30*/  ISETP.GE.U32.AND P0, PT, R5, 0x80, PT ;  /* 0x000000800500780c */ /* 0x000fe40003f06070 */
[C---:B------:R-:W-:Y:S02]  /*1b40*/  IADD3 R5, PT, PT, -R4.reuse, 0x13, RZ ;  /* 0x0000001304057810 */ /* 0x040fe40007ffe1ff */
[----:B------:R-:W-:Y:S02]  /*1b50*/  IADD3 R9, PT, PT, -R4, 0xf, RZ ;  /* 0x0000000f04097810 */ /* 0x000fe40007ffe1ff */
[----:B------:R-:W-:-:S04]  /*1b60*/  SEL R5, R5, 0x12, P0 ;  /* 0x0000001205057807 */ /* 0x000fc80000000000 */
[----:B------:R-:W-:-:S13]  /*1b70*/  ISETP.GE.AND P0, PT, R9, R5, PT ;  /* 0x000000050900720c */ /* 0x000fda0003f06270 */
[----:B------:R-:W-:Y:S05]  /*1b80*/  @P0 BRA `(.L_x_11) ;  /* 0x00000000009c0947 */ /* 0x000fea0003800000 */
[C---:B------:R-:W-:Y:S01]  /*1b90*/  SHF.L.U64.HI R6, R26.reuse, 0xb, R27 ;  /* 0x0000000b1a067819 */ /* 0x040fe2000001021b */
[----:B------:R-:W-:Y:S01]  /*1ba0*/  IMAD.SHL.U32 R7, R26, 0x800, RZ ;  /* 0x000008001a077824 */ /* 0x000fe200078e00ff */
[----:B------:R-:W-:Y:S01]  /*1bb0*/  IADD3 R5, PT, PT, RZ, -R4, -R5 ;  /* 0x80000004ff057210 */ /* 0x000fe20007ffe805 */
[----:B------:R-:W-:Y:S01]  /*1bc0*/  IMAD.MOV.U32 R8, RZ, RZ, RZ ;  /* 0x000000ffff087224 */ /* 0x000fe200078e00ff */
[----:B------:R-:W-:Y:S02]  /*1bd0*/  CS2R R24, SRZ ;  /* 0x0000000000187805 */ /* 0x000fe4000001ff00 */
[----:B------:R-:W-:Y:S01]  /*1be0*/  LOP3.LUT R6, R6, 0x80000000, RZ, 0xfc, !PT ;  /* 0x8000000006067812 */ /* 0x000fe200078efcff */
[----:B------:R-:W0:Y:S01]  /*1bf0*/  LDCU.64 UR4, c[0x0][0x358] ;  /* 0x00006b00ff0477ac */ /* 0x000e220008000a00 */
[----:B------:R-:W-:-:S05]  /*1c00*/  NOP ;  /* 0x0000000000007918 */ /* 0x000fca0000000000 */
.L_x_12:
[----:B------:R-:W1:Y:S02]  /*1c10*/  LDC.64 R10, c[0x4][RZ] ;  /* 0x01000000ff0a7b82 */ /* 0x000e640000000a00 */
[----:B-1----:R-:W-:-:S06]  /*1c20*/  IMAD.WIDE R14, R9, 0x8, R10 ;  /* 0x00000008090e7825 */ /* 0x002fcc00078e020a */
[----:B0-----:R-:W2:Y:S01]  /*1c30*/  LDG.E.64.CONSTANT R14, desc[UR4][R14.64] ;  /* 0x000000040e0e7981 */ /* 0x001ea2000c1e9b00 */
[----:B------:R-:W-:Y:S02]  /*1c40*/  VIADD R5, R5, 0x1 ;  /* 0x0000000105057836 */ /* 0x000fe40000000000 */
[----:B------:R-:W-:Y:S02]  /*1c50*/  VIADD R9, R9, 0x1 ;  /* 0x0000000109097836 */ /* 0x000fe40000000000 */
[----:B--2---:R-:W-:-:S04]  /*1c60*/  IMAD.WIDE.U32 R24, P2, R14, R7, R24 ;  /* 0x000000070e187225 */ /* 0x004fc80007840018 */
[CC--:B------:R-:W-:Y:S02]  /*1c70*/  IMAD R11, R14.reuse, R6.reuse, RZ ;  /* 0x000000060e0b7224 */ /* 0x0c0fe400078e02ff */
[----:B------:R-:W-:Y:S02]  /*1c80*/  IMAD R10, R15, R7, RZ ;  /* 0x000000070f0a7224 */ /* 0x000fe400078e02ff */
[----:B------:R-:W-:Y:S01]  /*1c90*/  IMAD.HI.U32 R12, R14, R6, RZ ;  /* 0x000000060e0c7227 */ /* 0x000fe200078e00ff */
[----:B------:R-:W-:-:S03]  /*1ca0*/  IADD3 R11, P0, PT, R11, R25, RZ ;  /* 0x000000190b0b7210 */ /* 0x000fc60007f1e0ff */
[----:B------:R-:W-:Y:S01]  /*1cb0*/  IMAD.X R13, RZ, RZ, R12, P2 ;  /* 0x000000ffff0d7224 */ /* 0x000fe200010e060c */
[----:B------:R-:W-:Y:S01]  /*1cc0*/  IADD3 R25, P1, PT, R10, R11, RZ ;  /* 0x0000000b0a197210 */ /* 0x000fe20007f3e0ff */
[----:B------:R-:W-:-:S04]  /*1cd0*/  IMAD.HI.U32 R10, R15, R7, RZ ;  /* 0x000000070f0a7227 */ /* 0x000fc800078e00ff */
[----:B------:R-:W-:Y:S01]  /*1ce0*/  IMAD.HI.U32 R12, R15, R6, RZ ;  /* 0x000000060f0c7227 */ /* 0x000fe200078e00ff */
[----:B------:R-:W-:-:S03]  /*1cf0*/  IADD3.X R13, P0, PT, R10, R13, RZ, P0, !PT ;  /* 0x0000000d0a0d7210 */ /* 0x000fc6000071e4ff */
[----:B------:R-:W-:Y:S02]  /*1d00*/  IMAD R14, R15, R6, RZ ;  /* 0x000000060f0e7224 */ /* 0x000fe400078e02ff */
[----:B------:R-:W-:Y:S01]  /*1d10*/  IMAD.X R12, RZ, RZ, R12, P0 ;  /* 0x000000ffff0c7224 */ /* 0x000fe200000e060c */
[----:B------:R-:W-:Y:S01]  /*1d20*/  ISETP.NE.AND P0, PT, R5, -0xf, PT ;  /* 0xfffffff10500780c */ /* 0x000fe20003f05270 */
[----:B------:R-:W-:Y:S01]  /*1d30*/  IMAD R11, R8, 0x8, R1 ;  /* 0x00000008080b7824 */ /* 0x000fe200078e0201 */
[----:B------:R-:W-:Y:S01]  /*1d40*/  IADD3.X R13, P1, PT, R14, R13, RZ, P1, !PT ;  /* 0x0000000d0e0d7210 */ /* 0x000fe20000f3e4ff */
[----:B------:R-:W-:-:S03]  /*1d50*/  VIADD R8, R8, 0x1 ;  /* 0x0000000108087836 */ /* 0x000fc60000000000 */
[----:B------:R0:W-:Y:S01]  /*1d60*/  STL.64 [R11], R24 ;  /* 0x000000180b007387 */ /* 0x0001e20000100a00 */
[----:B------:R-:W-:Y:S02]  /*1d70*/  IMAD.X R12, RZ, RZ, R12, P1 ;  /* 0x000000ffff0c7224 */ /* 0x000fe400008e060c */
[----:B0-----:R-:W-:Y:S02]  /*1d80*/  IMAD.MOV.U32 R24, RZ, RZ, R13 ;  /* 0x000000ffff187224 */ /* 0x001fe400078e000d */
[----:B------:R-:W-:Y:S02]  /*1d90*/  IMAD.MOV.U32 R25, RZ, RZ, R12 ;  /* 0x000000ffff197224 */ /* 0x000fe400078e000c */
[----:B------:R-:W-:Y:S05]  /*1da0*/  @P0 BRA `(.L_x_12) ;  /* 0xfffffffc00980947 */ /* 0x000fea000383ffff */
[----:B------:R-:W-:Y:S02]  /*1db0*/  LOP3.LUT R5, R23, 0x7ff, RZ, 0xc0, !PT ;  /* 0x000007ff17057812 */ /* 0x000fe400078ec0ff */
[----:B------:R-:W-:-:S03]  /*1dc0*/  IADD3 R9, PT, PT, -R4, 0x13, RZ ;  /* 0x0000001304097810 */ /* 0x000fc60007ffe1ff */
[----:B------:R-:W-:-:S05]  /*1dd0*/  VIADD R5, R5, 0xfffffc00 ;  /* 0xfffffc0005057836 */ /* 0x000fca0000000000 */
[----:B------:R-:W-:-:S04]  /*1de0*/  ISETP.GE.U32.AND P0, PT, R5, 0x80, PT ;  /* 0x000000800500780c */ /* 0x000fc80003f06070 */
[----:B------:R-:W-:-:S09]  /*1df0*/  SEL R9, R9, 0x12, P0 ;  /* 0x0000001209097807 */ /* 0x000fd20000000000 */
.L_x_11:
[----:B------:R-:W-:Y:S01]  /*1e00*/  LOP3.LUT P0, R23, R23, 0x3f, RZ, 0xc0, !PT ;  /* 0x0000003f17177812 */ /* 0x000fe2000780c0ff */
[----:B------:R-:W-:-:S04]  /*1e10*/  IMAD.IADD R4, R4, 0x1, R9 ;  /* 0x0000000104047824 */ /* 0x000fc800078e0209 */
[----:B------:R-:W-:-:S05]  /*1e20*/  IMAD.U32 R27, R4, 0x8, R1 ;  /* 0x00000008041b7824 */ /* 0x000fca00078e0001 */
[----:B------:R0:W-:Y:S04]  /*1e30*/  STL.64 [R27+-0x78], R24 ;  /* 0xffff88181b007387 */ /* 0x0001e80000100a00 */
[----:B------:R-:W2:Y:S04]  /*1e40*/  @P0 LDL.64 R8, [R1+0x8] ;  /* 0x0000080001080983 */ /* 0x000ea80000100a00 */
[----:B------:R-:W3:Y:S04]  /*1e50*/  LDL.64 R6, [R1+0x10] ;  /* 0x0000100001067983 */ /* 0x000ee80000100a00 */
[----:B------:R-:W4:Y:S01]  /*1e60*/  LDL.64 R4, [R1+0x18] ;  /* 0x0000180001047983 */ /* 0x000f220000100a00 */
[----:B--2---:R-:W-:-:S02]  /*1e70*/  @P0 SHF.R.U64 R13, R8, 0x1, R9 ;  /* 0x00000001080d0819 */ /* 0x004fc40000001209 */
[----:B------:R-:W-:Y:S02]  /*1e80*/  @P0 SHF.R.U32.HI R15, RZ, 0x1, R9 ;  /* 0x00000001ff0f0819 */ /* 0x000fe40000011609 */
[----:B------:R-:W-:Y:S02]  /*1e90*/  @P0 LOP3.LUT R8, R23, 0x3f, RZ, 0x3c, !PT ;  /* 0x0000003f17080812 */ /* 0x000fe400078e3cff */
[--C-:B---3--:R-:W-:Y:S02]  /*1ea0*/  @P0 SHF.R.U32.HI R9, RZ, 0x1, R7.reuse ;  /* 0x00000001ff090819 */ /* 0x108fe40000011607 */
[C---:B------:R-:W-:Y:S02]  /*1eb0*/  @P0 SHF.R.U64 R10, R6.reuse, 0x1, R7 ;  /* 0x00000001060a0819 */ /* 0x040fe40000001207 */
[----:B------:R-:W-:Y:S02]  /*1ec0*/  @P0 SHF.L.U32 R12, R6, R23, RZ ;  /* 0x00000017060c0219 */ /* 0x000fe400000006ff */
[----:B------:R-:W-:-:S02]  /*1ed0*/  @P0 SHF.R.U64 R13, R13, R8, R15 ;  /* 0x000000080d0d0219 */ /* 0x000fc4000000120f */
[-C--:B------:R-:W-:Y:S02]  /*1ee0*/  @P0 SHF.L.U64.HI R11, R6, R23.reuse, R7 ;  /* 0x00000017060b0219 */ /* 0x080fe40000010207 */
[-C--:B------:R-:W-:Y:S02]  /*1ef0*/  @P0 SHF.R.U32.HI R14, RZ, R8.reuse, R15 ;  /* 0x00000008ff0e0219 */ /* 0x080fe4000001160f */
[----:B----4-:R-:W-:Y:S02]  /*1f00*/  @P0 SHF.L.U32 R15, R4, R23, RZ ;  /* 0x00000017040f0219 */ /* 0x010fe400000006ff */
[----:B------:R-:W-:Y:S02]  /*1f10*/  @P0 SHF.R.U64 R10, R10, R8, R9 ;  /* 0x000000080a0a0219 */ /* 0x000fe40000001209 */
[----:B------:R-:W-:Y:S02]  /*1f20*/  @P0 LOP3.LUT R6, R12, R13, RZ, 0xfc, !PT ;  /* 0x0000000d0c060212 */ /* 0x000fe400078efcff */
[----:B------:R-:W-:-:S02]  /*1f30*/  @P0 LOP3.LUT R7, R11, R14, RZ, 0xfc, !PT ;  /* 0x0000000e0b070212 */ /* 0x000fc400078efcff */
[----:B------:R-:W-:Y:S02]  /*1f40*/  @P0 SHF.L.U64.HI R23, R4, R23, R5 ;  /* 0x0000001704170219 */ /* 0x000fe40000010205 */
[----:B------:R-:W-:Y:S02]  /*1f50*/  @P0 LOP3.LUT R4, R15, R10, RZ, 0xfc, !PT ;  /* 0x0000000a0f040212 */ /* 0x000fe400078efcff */
[----:B------:R-:W-:Y:S01]  /*1f60*/  @P0 SHF.R.U32.HI R10, RZ, R8, R9 ;  /* 0x00000008ff0a0219 */ /* 0x000fe20000011609 */
[C---:B------:R-:W-:Y:S01]  /*1f70*/  IMAD.SHL.U32 R8, R6.reuse, 0x4, RZ ;  /* 0x0000000406087824 */ /* 0x040fe200078e00ff */
[----:B------:R-:W-:Y:S02]  /*1f80*/  SHF.L.U64.HI R6, R6, 0x2, R7 ;  /* 0x0000000206067819 */ /* 0x000fe40000010207 */
[----:B------:R-:W-:Y:S02]  /*1f90*/  @P0 LOP3.LUT R5, R23, R10, RZ, 0xfc, !PT ;  /* 0x0000000a17050212 */ /* 0x000fe400078efcff */
[----:B------:R-:W-:-:S02]  /*1fa0*/  SHF.L.W.U32.HI R7, R7, 0x2, R4 ;  /* 0x0000000207077819 */ /* 0x000fc40000010e04 */
[----:B------:R-:W-:Y:S02]  /*1fb0*/  IADD3 RZ, P0, PT, RZ, -R8, RZ ;  /* 0x80000008ffff7210 */ /* 0x000fe40007f1e0ff */
[----:B------:R-:W-:Y:S02]  /*1fc0*/  LOP3.LUT R9, RZ, R6, RZ, 0x33, !PT ;  /* 0x00000006ff097212 */ /* 0x000fe400078e33ff */
[----:B------:R-:W-:Y:S02]  /*1fd0*/  SHF.L.W.U32.HI R4, R4, 0x2, R5 ;  /* 0x0000000204047819 */ /* 0x000fe40000010e05 */
[----:B------:R-:W-:Y:S02]  /*1fe0*/  LOP3.LUT R10, RZ, R7, RZ, 0x33, !PT ;  /* 0x00000007ff0a7212 */ /* 0x000fe400078e33ff */
[----:B------:R-:W-:Y:S02]  /*1ff0*/  IADD3.X R9, P0, PT, RZ, R9, RZ, P0, !PT ;  /* 0x00000009ff097210 */ /* 0x000fe4000071e4ff */
[----:B------:R-:W-:-:S02]  /*2000*/  LOP3.LUT R11, RZ, R4, RZ, 0x33, !PT ;  /* 0x00000004ff0b7212 */ /* 0x000fc400078e33ff */
[----:B------:R-:W-:Y:S02]  /*2010*/  IADD3.X R10, P1, PT, RZ, R10, RZ, P0, !PT ;  /* 0x0000000aff0a7210 */ /* 0x000fe4000073e4ff */
[----:B------:R-:W-:-:S03]  /*2020*/  ISETP.GT.U32.AND P2, PT, R7, -0x1, PT ;  /* 0xffffffff0700780c */ /* 0x000fc60003f44070 */
[----:B------:R-:W-:Y:S01]  /*2030*/  IMAD.X R11, RZ, RZ, R11, P1 ;  /* 0x000000ffff0b7224 */ /* 0x000fe200008e060b */
[----:B------:R-:W-:-:S04]  /*2040*/  ISETP.GT.AND.EX P0, PT, R4, -0x1, PT, P2 ;  /* 0xffffffff0400780c */ /* 0x000fc80003f04320 */
[----:B------:R-:W-:Y:S02]  /*2050*/  SEL R11, R4, R11, P0 ;  /* 0x0000000b040b7207 */ /* 0x000fe40000000000 */
[----:B------:R-:W-:Y:S02]  /*2060*/  SEL R12, R7, R10, P0 ;  /* 0x0000000a070c7207 */ /* 0x000fe40000000000 */
[----:B------:R-:W-:-:S04]  /*2070*/  ISETP.NE.U32.AND P1, PT, R11, RZ, PT ;  /* 0x000000ff0b00720c */ /* 0x000fc80003f25070 */
[----:B------:R-:W-:Y:S01]  /*2080*/  SEL R7, R12, R11, !P1 ;  /* 0x0000000b0c077207 */ /* 0x000fe20004800000 */
[----:B------:R-:W-:-:S05]  /*2090*/  @!P0 IMAD.MOV R8, RZ, RZ, -R8 ;  /* 0x000000ffff088224 */ /* 0x000fca00078e0a08 */
[----:B------:R-:W1:Y:S02]  /*20a0*/  FLO.U32 R7, R7 ;  /* 0x0000000700077300 */ /* 0x000e6400000e0000 */
[C---:B-1----:R-:W-:Y:S02]  /*20b0*/  IADD3 R13, PT, PT, -R7.reuse, 0x1f, RZ ;  /* 0x0000001f070d7810 */ /* 0x042fe40007ffe1ff */
[----:B------:R-:W-:-:S03]  /*20c0*/  IADD3 R10, PT, PT, -R7, 0x3f, RZ ;  /* 0x0000003f070a7810 */ /* 0x000fc60007ffe1ff */
[----:B------:R-:W-:Y:S01]  /*20d0*/  @P1 IMAD.MOV R10, RZ, RZ, R13 ;  /* 0x000000ffff0a1224 */ /* 0x000fe200078e020d */
[----:B------:R-:W-:-:S04]  /*20e0*/  SEL R13, R6, R9, P0 ;  /* 0x00000009060d7207 */ /* 0x000fc80000000000 */
[----:B------:R-:W-:-:S13]  /*20f0*/  ISETP.NE.AND P1, PT, R10, RZ, PT ;  /* 0x000000ff0a00720c */ /* 0x000fda0003f25270 */
[----:B0-----:R-:W-:Y:S05]  /*2100*/  @!P1 BRA `(.L_x_13) ;  /* 0x0000000000289947 */ /* 0x001fea0003800000 */
[----:B------:R-:W-:Y:S02]  /*2110*/  LOP3.LUT R7, R10, 0x3f, RZ, 0xc0, !PT ;  /* 0x0000003f0a077812 */ /* 0x000fe400078ec0ff */
[--C-:B------:R-:W-:Y:S02]  /*2120*/  SHF.R.U64 R9, R8, 0x1, R13.reuse ;  /* 0x0000000108097819 */ /* 0x100fe4000000120d */
[----:B------:R-:W-:Y:S02]  /*2130*/  SHF.R.U32.HI R13, RZ, 0x1, R13 ;  /* 0x00000001ff0d7819 */ /* 0x000fe4000001160d */
[----:B------:R-:W-:Y:S02]  /*2140*/  LOP3.LUT R6, R10, 0x3f, RZ, 0xc, !PT ;  /* 0x0000003f0a067812 */ /* 0x000fe400078e0cff */
[CC--:B------:R-:W-:Y:S02]  /*2150*/  SHF.L.U64.HI R11, R12.reuse, R7.reuse, R11 ;  /* 0x000000070c0b7219 */ /* 0x0c0fe4000001020b */
[----:B------:R-:W-:-:S02]  /*2160*/  SHF.L.U32 R7, R12, R7, RZ ;  /* 0x000000070c077219 */ /* 0x000fc400000006ff */
[-CC-:B------:R-:W-:Y:S02]  /*2170*/  SHF.R.U64 R12, R9, R6.reuse, R13.reuse ;  /* 0x00000006090c7219 */ /* 0x180fe4000000120d */
[----:B------:R-:W-:Y:S02]  /*2180*/  SHF.R.U32.HI R6, RZ, R6, R13 ;  /* 0x00000006ff067219 */ /* 0x000fe4000001160d */
[----:B------:R-:W-:Y:S02]  /*2190*/  LOP3.LUT R12, R7, R12, RZ, 0xfc, !PT ;  /* 0x0000000c070c7212 */ /* 0x000fe400078efcff */
[----:B------:R-:W-:-:S07]  /*21a0*/  LOP3.LUT R11, R11, R6, RZ, 0xfc, !PT ;  /* 0x000000060b0b7212 */ /* 0x000fce00078efcff */
.L_x_13:
[----:B------:R-:W-:-:S04]  /*21b0*/  IMAD.WIDE.U32 R8, R12, 0x2168c235, RZ ;  /* 0x2168c2350c087825 */ /* 0x000fc800078e00ff */
[----:B------:R-:W-:Y:S01]  /*21c0*/  IMAD.MOV.U32 R6, RZ, RZ, R9 ;  /* 0x000000ffff067224 */ /* 0x000fe200078e0009 */
[----:B------:R-:W-:Y:S01]  /*21d0*/  IADD3 RZ, P1, PT, R8, R8, RZ ;  /* 0x0000000808ff7210 */ /* 0x000fe20007f3e0ff */
[----:B------:R-:W-:Y:S02]  /*21e0*/  IMAD.MOV.U32 R7, RZ, RZ, RZ ;  /* 0x000000ffff077224 */ /* 0x000fe400078e00ff */
[----:B------:R-:W-:-:S04]  /*21f0*/  IMAD.HI.U32 R9, R11, -0x36f0255e, RZ ;  /* 0xc90fdaa20b097827 */ /* 0x000fc800078e00ff */
[----:B------:R-:W-:-:S04]  /*2200*/  IMAD.WIDE.U32 R6, R12, -0x36f0255e, R6 ;  /* 0xc90fdaa20c067825 */ /* 0x000fc800078e0006 */
[----:B------:R-:W-:-:S04]  /*2210*/  IMAD.WIDE.U32 R6, P2, R11, 0x2168c235, R6 ;  /* 0x2168c2350b067825 */ /* 0x000fc80007840006 */
[----:B------:R-:W-:Y:S01]  /*2220*/  IMAD R11, R11, -0x36f0255e, RZ ;  /* 0xc90fdaa20b0b7824 */ /* 0x000fe200078e02ff */
[----:B------:R-:W-:Y:S01]  /*2230*/  IADD3.X RZ, P1, PT, R6, R6, RZ, P1, !PT ;  /* 0x0000000606ff7210 */ /* 0x000fe20000f3e4ff */
[----:B------:R-:W-:-:S03]  /*2240*/  IMAD.X R8, RZ, RZ, R9, P2 ;  /* 0x000000ffff087224 */ /* 0x000fc600010e0609 */
[----:B------:R-:W-:-:S04]  /*2250*/  IADD3 R7, P2, PT, R11, R7, RZ ;  /* 0x000000070b077210 */ /* 0x000fc80007f5e0ff */
[C---:B------:R-:W-:Y:S01]  /*2260*/  ISETP.GT.U32.AND P3, PT, R7.reuse, RZ, PT ;  /* 0x000000ff0700720c */ /* 0x040fe20003f64070 */
[----:B------:R-:W-:Y:S01]  /*2270*/  IMAD.X R8, RZ, RZ, R8, P2 ;  /* 0x000000ffff087224 */ /* 0x000fe200010e0608 */
[----:B------:R-:W-:-:S04]  /*2280*/  IADD3.X R6, P2, PT, R7, R7, RZ, P1, !PT ;  /* 0x0000000707067210 */ /* 0x000fc80000f5e4ff */
[C---:B------:R-:W-:Y:S01]  /*2290*/  ISETP.GT.AND.EX P1, PT, R8.reuse, RZ, PT, P3 ;  /* 0x000000ff0800720c */ /* 0x040fe20003f24330 */
[----:B------:R-:W-:-:S03]  /*22a0*/  IMAD.X R9, R8, 0x1, R8, P2 ;  /* 0x0000000108097824 */ /* 0x000fc600010e0608 */
[----:B------:R-:W-:Y:S02]  /*22b0*/  SEL R6, R6, R7, P1 ;  /* 0x0000000706067207 */ /* 0x000fe40000800000 */
[----:B------:R-:W-:Y:S02]  /*22c0*/  SEL R7, R9, R8, P1 ;  /* 0x0000000809077207 */ /* 0x000fe40000800000 */
[----:B------:R-:W-:Y:S02]  /*22d0*/  IADD3 R26, P2, PT, R6, 0x1, RZ ;  /* 0x00000001061a7810 */ /* 0x000fe40007f5e0ff */
[----:B------:R-:W-:Y:S02]  /*22e0*/  SEL R9, RZ, 0xffffffff, !P1 ;  /* 0xffffffffff097807 */ /* 0x000fe40004800000 */
[----:B------:R-:W-:Y:S01]  /*22f0*/  LOP3.LUT P1, R21, R21, 0x80000000, RZ, 0xc0, !PT ;  /* 0x8000000015157812 */ /* 0x000fe2000782c0ff */
[----:B------:R-:W-:Y:S02]  /*2300*/  IMAD.X R7, RZ, RZ, R7, P2 ;  /* 0x000000ffff077224 */ /* 0x000fe400010e0607 */
[----:B------:R-:W-:Y:S01]  /*2310*/  IMAD.IADD R6, R9, 0x1, -R10 ;  /* 0x0000000109067824 */ /* 0x000fe200078e0a0a */
[----:B------:R-:W-:-:S02]  /*2320*/  SHF.R.U32.HI R9, RZ, 0x1e, R5 ;  /* 0x0000001eff097819 */ /* 0x000fc40000011605 */
[----:B------:R-:W-:Y:S01]  /*2330*/  SHF.R.U64 R26, R26, 0xa, R7 ;  /* 0x0000000a1a1a7819 */ /* 0x000fe20000001207 */
[----:B------:R-:W-:Y:S01]  /*2340*/  IMAD.SHL.U32 R6, R6, 0x100000, RZ ;  /* 0x0010000006067824 */ /* 0x000fe200078e00ff */
[----:B------:R-:W-:Y:S02]  /*2350*/  LEA.HI R4, R4, R9, RZ, 0x1 ;  /* 0x0000000904047211 */ /* 0x000fe400078f08ff */
[----:B------:R-:W-:Y:S02]  /*2360*/  IADD3 R26, P2, PT, R26, 0x1, RZ ;  /* 0x000000011a1a7810 */ /* 0x000fe40007f5e0ff */
[----:B------:R-:W-:Y:S01]  /*2370*/  @!P0 LOP3.LUT R21, R21, 0x80000000, RZ, 0x3c, !PT ;  /* 0x8000000015158812 */ /* 0x000fe200078e3cff */
[----:B------:R-:W-:Y:S01]  /*2380*/  @P1 IMAD.MOV R4, RZ, RZ, -R4 ;  /* 0x000000ffff041224 */ /* 0x000fe200078e0a04 */
[----:B------:R-:W-:-:S04]  /*2390*/  LEA.HI.X R7, R7, RZ, RZ, 0x16, P2 ;  /* 0x000000ff07077211 */ /* 0x000fc800010fb4ff */
[--C-:B------:R-:W-:Y:S02]  /*23a0*/  SHF.R.U64 R26, R26, 0x1, R7.reuse ;  /* 0x000000011a1a7819 */ /* 0x100fe40000001207 */
[----:B------:R-:W-:Y:S02]  /*23b0*/  SHF.R.U32.HI R5, RZ, 0x1, R7 ;  /* 0x00000001ff057819 */ /* 0x000fe40000011607 */
[----:B------:R-:W-:-:S04]  /*23c0*/  IADD3 R26, P2, P3, RZ, RZ, R26 ;  /* 0x000000ffff1a7210 */ /* 0x000fc80007b5e01a */
[----:B------:R-:W-:-:S04]  /*23d0*/  IADD3.X R6, PT, PT, R6, 0x3fe00000, R5, P2, P3 ;  /* 0x3fe0000006067810 */ /* 0x000fc800017e6405 */
[----:B------:R-:W-:-:S07]  /*23e0*/  LOP3.LUT R27, R6, R21, RZ, 0xfc, !PT ;  /* 0x00000015061b7212 */ /* 0x000fce00078efcff */
.L_x_10:
[----:B------:R-:W-:Y:S02]  /*23f0*/  IMAD.MOV.U32 R21, RZ, RZ, 0x0 ;  /* 0x00000000ff157424 */ /* 0x000fe400078e00ff */
[----:B------:R-:W-:Y:S02]  /*2400*/  IMAD.MOV.U32 R29, RZ, RZ, R4 ;  /* 0x000000ffff1d7224 */ /* 0x000fe400078e0004 */
[----:B------:R-:W-:Y:S05]  /*2410*/  RET.REL.NODEC R20 `(_Z5sleepPll) ;  /* 0xffffffd814f87950 */ /* 0x000fea0003c3ffff */
.L_x_14:
[----:B------:R-:W-:-:S00]  /*2420*/  BRA `(.L_x_14) ;  /* 0xfffffffc00fc7947 */ /* 0x000fc0000383ffff */
[----:B------:R-:W-:-:S00]  /*2430*/  NOP ;  /* 0x0000000000007918 */ /* 0x000fc00000000000 */
        /* <DEDUP_REMOVED lines=12> */
.L_x_15:


//--------------------- .nv.global.init           --------------------------
	.section	.nv.global.init,"aw",@progbits
	.align	16
.nv.global.init:
	.type		__cudart_sin_cos_coeffs,@object
	.size		__cudart_sin_cos_coeffs,(__cudart_i2opi_d - __cudart_sin_cos_coeffs)
__cudart_sin_cos_coeffs:
        /*0000*/ 	.byte	0x46, 0xd2, 0xb0, 0x2c, 0xf1, 0xe5, 0x5a, 0xbe, 0x92, 0xe3, 0xac, 0x69, 0xe3, 0x1d, 0xc7, 0x3e
        /*0010*/ 	.byte	0xa1, 0x62, 0xdb, 0x19, 0xa0, 0x01, 0x2a, 0xbf, 0x18, 0x08, 0x11, 0x11, 0x11, 0x11, 0x81, 0x3f
        /*0020*/ 	.byte	0x54, 0x55, 0x55, 0x55, 0x55, 0x55, 0xc5, 0xbf, 0x00, 0x00, 0x00, 0x00, 0x00, 0x00, 0x00, 0x00
        /*0030*/ 	.byte	0x00, 0x00, 0x00, 0x00, 0x00, 0x00, 0x00, 0x00, 0x64, 0x81, 0xfd, 0x20, 0x83, 0xff, 0xa8, 0xbd
        /*0040*/ 	.byte	0x28, 0x85, 0xef, 0xc1, 0xa7, 0xee, 0x21, 0x3e, 0xd9, 0xe6, 0x06, 0x8e, 0x4f, 0x7e, 0x92, 0xbe
        /*0050*/ 	.byte	0xe9, 0xbc, 0xdd, 0x19, 0xa0, 0x01, 0xfa, 0x3e, 0x47, 0x5d, 0xc1, 0x16, 0x6c, 0xc1, 0x56, 0xbf
        /*0060*/ 	.byte	0x51, 0x55, 0x55, 0x55, 0x55, 0x55, 0xa5, 0x3f, 0x00, 0x00, 0x00, 0x00, 0x00, 0x00, 0xe0, 0xbf
        /*0070*/ 	.byte	0x00, 0x00, 0x00, 0x00, 0x00, 0x00, 0xf0, 0x3f, 0x00, 0x00, 0x00, 0x00, 0x00, 0x00, 0x00, 0x00
	.type		__cudart_i2opi_d,@object
	.size		__cudart_i2opi_d,(.L_0 - __cudart_i2opi_d)
__cudart_i2opi_d:
        /* <DEDUP_REMOVED lines=9> */
.L_0:


//--------------------- .nv.shared.reserved.0     --------------------------
	.section	.nv.shared.reserved.0,"aw",@nobits
	.weak		__nv_reservedSMEM_offset_0_alias
	.size		__nv_reservedSMEM_offset_0_alias, 0, 64
	.other		__nv_reservedSMEM_offset_0_alias,@"STO_CUDA_RESERVED_SHARED STV_DEFAULT"
__nv_reservedSMEM_offset_0_alias:
	.zero		0
	.zero		64


//--------------------- .nv.constant0._Z5sleepPll --------------------------
	.section	.nv.constant0._Z5sleepPll,"a",@progbits
	.sectionflags	@""
	.align	4
.nv.constant0._Z5sleepPll:
	.zero		912


//--------------------- SYMBOLS --------------------------

	.type		.nv.reservedSmem.offset0,@object
	.size		.nv.reservedSmem.offset0,0x4
